//
// Generated by NVIDIA NVVM Compiler
//
// Compiler Build ID: CL-36424714
// Cuda compilation tools, release 13.0, V13.0.88
// Based on NVVM 20.0.0
//

.version 9.0
.target sm_100
.address_size 64

	// .globl	_Z23contrastive_loss_kernelPKfS0_S0_S0_PfS1_iiif

.visible .entry _Z23contrastive_loss_kernelPKfS0_S0_S0_PfS1_iiif(
	.param .u64 .ptr .align 1 _Z23contrastive_loss_kernelPKfS0_S0_S0_PfS1_iiif_param_0,
	.param .u64 .ptr .align 1 _Z23contrastive_loss_kernelPKfS0_S0_S0_PfS1_iiif_param_1,
	.param .u64 .ptr .align 1 _Z23contrastive_loss_kernelPKfS0_S0_S0_PfS1_iiif_param_2,
	.param .u64 .ptr .align 1 _Z23contrastive_loss_kernelPKfS0_S0_S0_PfS1_iiif_param_3,
	.param .u64 .ptr .align 1 _Z23contrastive_loss_kernelPKfS0_S0_S0_PfS1_iiif_param_4,
	.param .u64 .ptr .align 1 _Z23contrastive_loss_kernelPKfS0_S0_S0_PfS1_iiif_param_5,
	.param .u32 _Z23contrastive_loss_kernelPKfS0_S0_S0_PfS1_iiif_param_6,
	.param .u32 _Z23contrastive_loss_kernelPKfS0_S0_S0_PfS1_iiif_param_7,
	.param .u32 _Z23contrastive_loss_kernelPKfS0_S0_S0_PfS1_iiif_param_8,
	.param .f32 _Z23contrastive_loss_kernelPKfS0_S0_S0_PfS1_iiif_param_9
)
{
	.local .align 8 .b8 	__local_depot0[88];
	.reg .b64 	%SP;
	.reg .b64 	%SPL;
	.reg .pred 	%p<52>;
	.reg .b32 	%r<171>;
	.reg .b32 	%f<545>;
	.reg .b64 	%rd<96>;

	mov.u64 	%SPL, __local_depot0;
	ld.param.u64 	%rd29, [_Z23contrastive_loss_kernelPKfS0_S0_S0_PfS1_iiif_param_0];
	ld.param.u64 	%rd30, [_Z23contrastive_loss_kernelPKfS0_S0_S0_PfS1_iiif_param_1];
	ld.param.u64 	%rd31, [_Z23contrastive_loss_kernelPKfS0_S0_S0_PfS1_iiif_param_2];
	ld.param.u64 	%rd32, [_Z23contrastive_loss_kernelPKfS0_S0_S0_PfS1_iiif_param_3];
	ld.param.u64 	%rd27, [_Z23contrastive_loss_kernelPKfS0_S0_S0_PfS1_iiif_param_4];
	ld.param.u64 	%rd28, [_Z23contrastive_loss_kernelPKfS0_S0_S0_PfS1_iiif_param_5];
	ld.param.u32 	%r86, [_Z23contrastive_loss_kernelPKfS0_S0_S0_PfS1_iiif_param_6];
	ld.param.u32 	%r84, [_Z23contrastive_loss_kernelPKfS0_S0_S0_PfS1_iiif_param_7];
	ld.param.u32 	%r85, [_Z23contrastive_loss_kernelPKfS0_S0_S0_PfS1_iiif_param_8];
	ld.param.f32 	%f41, [_Z23contrastive_loss_kernelPKfS0_S0_S0_PfS1_iiif_param_9];
	cvta.to.global.u64 	%rd1, %rd30;
	cvta.to.global.u64 	%rd2, %rd31;
	cvta.to.global.u64 	%rd3, %rd29;
	cvta.to.global.u64 	%rd4, %rd32;
	add.u64 	%rd5, %SPL, 0;
	add.u64 	%rd6, %SPL, 40;
	mov.u32 	%r87, %ctaid.x;
	mov.u32 	%r88, %ntid.x;
	mov.u32 	%r89, %tid.x;
	mad.lo.s32 	%r1, %r87, %r88, %r89;
	setp.ge.s32 	%p1, %r1, %r86;
	@%p1 bra 	$L__BB0_70;
	setp.lt.s32 	%p2, %r84, 1;
	mov.f32 	%f526, 0f00000000;
	@%p2 bra 	$L__BB0_14;
	mul.lo.s32 	%r2, %r84, %r1;
	and.b32  	%r3, %r84, 15;
	setp.lt.u32 	%p3, %r84, 16;
	mov.f32 	%f526, 0f00000000;
	mov.b32 	%r142, 0;
	@%p3 bra 	$L__BB0_5;
	and.b32  	%r142, %r84, 2147483632;
	mov.f32 	%f526, 0f00000000;
	mov.b32 	%r154, 0;
$L__BB0_4:
	.pragma "nounroll";
	add.s32 	%r92, %r154, %r2;
	mul.wide.s32 	%rd35, %r92, 4;
	add.s64 	%rd36, %rd3, %rd35;
	ld.global.f32 	%f46, [%rd36];
	add.s64 	%rd37, %rd1, %rd35;
	ld.global.f32 	%f47, [%rd37];
	fma.rn.f32 	%f48, %f46, %f47, %f526;
	ld.global.f32 	%f49, [%rd36+4];
	ld.global.f32 	%f50, [%rd37+4];
	fma.rn.f32 	%f51, %f49, %f50, %f48;
	ld.global.f32 	%f52, [%rd36+8];
	ld.global.f32 	%f53, [%rd37+8];
	fma.rn.f32 	%f54, %f52, %f53, %f51;
	ld.global.f32 	%f55, [%rd36+12];
	ld.global.f32 	%f56, [%rd37+12];
	fma.rn.f32 	%f57, %f55, %f56, %f54;
	ld.global.f32 	%f58, [%rd36+16];
	ld.global.f32 	%f59, [%rd37+16];
	fma.rn.f32 	%f60, %f58, %f59, %f57;
	ld.global.f32 	%f61, [%rd36+20];
	ld.global.f32 	%f62, [%rd37+20];
	fma.rn.f32 	%f63, %f61, %f62, %f60;
	ld.global.f32 	%f64, [%rd36+24];
	ld.global.f32 	%f65, [%rd37+24];
	fma.rn.f32 	%f66, %f64, %f65, %f63;
	ld.global.f32 	%f67, [%rd36+28];
	ld.global.f32 	%f68, [%rd37+28];
	fma.rn.f32 	%f69, %f67, %f68, %f66;
	ld.global.f32 	%f70, [%rd36+32];
	ld.global.f32 	%f71, [%rd37+32];
	fma.rn.f32 	%f72, %f70, %f71, %f69;
	ld.global.f32 	%f73, [%rd36+36];
	ld.global.f32 	%f74, [%rd37+36];
	fma.rn.f32 	%f75, %f73, %f74, %f72;
	ld.global.f32 	%f76, [%rd36+40];
	ld.global.f32 	%f77, [%rd37+40];
	fma.rn.f32 	%f78, %f76, %f77, %f75;
	ld.global.f32 	%f79, [%rd36+44];
	ld.global.f32 	%f80, [%rd37+44];
	fma.rn.f32 	%f81, %f79, %f80, %f78;
	ld.global.f32 	%f82, [%rd36+48];
	ld.global.f32 	%f83, [%rd37+48];
	fma.rn.f32 	%f84, %f82, %f83, %f81;
	ld.global.f32 	%f85, [%rd36+52];
	ld.global.f32 	%f86, [%rd37+52];
	fma.rn.f32 	%f87, %f85, %f86, %f84;
	ld.global.f32 	%f88, [%rd36+56];
	ld.global.f32 	%f89, [%rd37+56];
	fma.rn.f32 	%f90, %f88, %f89, %f87;
	ld.global.f32 	%f91, [%rd36+60];
	ld.global.f32 	%f92, [%rd37+60];
	fma.rn.f32 	%f526, %f91, %f92, %f90;
	add.s32 	%r154, %r154, 16;
	setp.eq.s32 	%p4, %r154, %r142;
	@%p4 bra 	$L__BB0_5;
	bra.uni 	$L__BB0_4;
$L__BB0_5:
	setp.eq.s32 	%p5, %r3, 0;
	@%p5 bra 	$L__BB0_14;
	and.b32  	%r6, %r84, 7;
	setp.lt.u32 	%p6, %r3, 8;
	@%p6 bra 	$L__BB0_8;
	add.s32 	%r93, %r142, %r2;
	mul.wide.s32 	%rd38, %r93, 4;
	add.s64 	%rd39, %rd3, %rd38;
	ld.global.f32 	%f94, [%rd39];
	add.s64 	%rd40, %rd1, %rd38;
	ld.global.f32 	%f95, [%rd40];
	fma.rn.f32 	%f96, %f94, %f95, %f526;
	ld.global.f32 	%f97, [%rd39+4];
	ld.global.f32 	%f98, [%rd40+4];
	fma.rn.f32 	%f99, %f97, %f98, %f96;
	ld.global.f32 	%f100, [%rd39+8];
	ld.global.f32 	%f101, [%rd40+8];
	fma.rn.f32 	%f102, %f100, %f101, %f99;
	ld.global.f32 	%f103, [%rd39+12];
	ld.global.f32 	%f104, [%rd40+12];
	fma.rn.f32 	%f105, %f103, %f104, %f102;
	ld.global.f32 	%f106, [%rd39+16];
	ld.global.f32 	%f107, [%rd40+16];
	fma.rn.f32 	%f108, %f106, %f107, %f105;
	ld.global.f32 	%f109, [%rd39+20];
	ld.global.f32 	%f110, [%rd40+20];
	fma.rn.f32 	%f111, %f109, %f110, %f108;
	ld.global.f32 	%f112, [%rd39+24];
	ld.global.f32 	%f113, [%rd40+24];
	fma.rn.f32 	%f114, %f112, %f113, %f111;
	ld.global.f32 	%f115, [%rd39+28];
	ld.global.f32 	%f116, [%rd40+28];
	fma.rn.f32 	%f526, %f115, %f116, %f114;
	add.s32 	%r142, %r142, 8;
$L__BB0_8:
	setp.eq.s32 	%p7, %r6, 0;
	@%p7 bra 	$L__BB0_14;
	and.b32  	%r9, %r84, 3;
	setp.lt.u32 	%p8, %r6, 4;
	@%p8 bra 	$L__BB0_11;
	add.s32 	%r94, %r142, %r2;
	mul.wide.s32 	%rd41, %r94, 4;
	add.s64 	%rd42, %rd3, %rd41;
	ld.global.f32 	%f118, [%rd42];
	add.s64 	%rd43, %rd1, %rd41;
	ld.global.f32 	%f119, [%rd43];
	fma.rn.f32 	%f120, %f118, %f119, %f526;
	ld.global.f32 	%f121, [%rd42+4];
	ld.global.f32 	%f122, [%rd43+4];
	fma.rn.f32 	%f123, %f121, %f122, %f120;
	ld.global.f32 	%f124, [%rd42+8];
	ld.global.f32 	%f125, [%rd43+8];
	fma.rn.f32 	%f126, %f124, %f125, %f123;
	ld.global.f32 	%f127, [%rd42+12];
	ld.global.f32 	%f128, [%rd43+12];
	fma.rn.f32 	%f526, %f127, %f128, %f126;
	add.s32 	%r142, %r142, 4;
$L__BB0_11:
	setp.eq.s32 	%p9, %r9, 0;
	@%p9 bra 	$L__BB0_14;
	mov.b32 	%r146, 0;
$L__BB0_13:
	.pragma "nounroll";
	add.s32 	%r96, %r142, %r2;
	mul.wide.s32 	%rd44, %r96, 4;
	add.s64 	%rd45, %rd3, %rd44;
	ld.global.f32 	%f129, [%rd45];
	add.s64 	%rd46, %rd1, %rd44;
	ld.global.f32 	%f130, [%rd46];
	fma.rn.f32 	%f526, %f129, %f130, %f526;
	add.s32 	%r142, %r142, 1;
	add.s32 	%r146, %r146, 1;
	setp.ne.s32 	%p10, %r146, %r9;
	@%p10 bra 	$L__BB0_13;
$L__BB0_14:
	setp.lt.s32 	%p11, %r85, 1;
	@%p11 bra 	$L__BB0_43;
	setp.lt.s32 	%p12, %r84, 1;
	mul.lo.s32 	%r16, %r84, %r1;
	@%p12 bra 	$L__BB0_31;
	and.b32  	%r17, %r84, 15;
	and.b32  	%r18, %r84, 7;
	and.b32  	%r19, %r84, 2147483632;
	and.b32  	%r20, %r84, 3;
	neg.s32 	%r21, %r19;
	mul.lo.s32 	%r22, %r85, %r1;
	mov.b32 	%r147, 0;
$L__BB0_17:
	setp.lt.u32 	%p21, %r84, 16;
	add.s32 	%r105, %r147, %r22;
	mul.lo.s32 	%r24, %r105, %r84;
	mov.b32 	%r152, 0;
	mov.f32 	%f534, 0f00000000;
	@%p21 bra 	$L__BB0_20;
	mov.f32 	%f534, 0f00000000;
	mov.u32 	%r148, %r24;
	mov.u32 	%r149, %r16;
	mov.u32 	%r150, %r21;
$L__BB0_19:
	.pragma "nounroll";
	mul.wide.s32 	%rd55, %r149, 4;
	add.s64 	%rd56, %rd3, %rd55;
	mul.wide.s32 	%rd57, %r148, 4;
	add.s64 	%rd58, %rd2, %rd57;
	ld.global.f32 	%f135, [%rd56];
	ld.global.f32 	%f136, [%rd58];
	fma.rn.f32 	%f137, %f135, %f136, %f534;
	ld.global.f32 	%f138, [%rd56+4];
	ld.global.f32 	%f139, [%rd58+4];
	fma.rn.f32 	%f140, %f138, %f139, %f137;
	ld.global.f32 	%f141, [%rd56+8];
	ld.global.f32 	%f142, [%rd58+8];
	fma.rn.f32 	%f143, %f141, %f142, %f140;
	ld.global.f32 	%f144, [%rd56+12];
	ld.global.f32 	%f145, [%rd58+12];
	fma.rn.f32 	%f146, %f144, %f145, %f143;
	ld.global.f32 	%f147, [%rd56+16];
	ld.global.f32 	%f148, [%rd58+16];
	fma.rn.f32 	%f149, %f147, %f148, %f146;
	ld.global.f32 	%f150, [%rd56+20];
	ld.global.f32 	%f151, [%rd58+20];
	fma.rn.f32 	%f152, %f150, %f151, %f149;
	ld.global.f32 	%f153, [%rd56+24];
	ld.global.f32 	%f154, [%rd58+24];
	fma.rn.f32 	%f155, %f153, %f154, %f152;
	ld.global.f32 	%f156, [%rd56+28];
	ld.global.f32 	%f157, [%rd58+28];
	fma.rn.f32 	%f158, %f156, %f157, %f155;
	ld.global.f32 	%f159, [%rd56+32];
	ld.global.f32 	%f160, [%rd58+32];
	fma.rn.f32 	%f161, %f159, %f160, %f158;
	ld.global.f32 	%f162, [%rd56+36];
	ld.global.f32 	%f163, [%rd58+36];
	fma.rn.f32 	%f164, %f162, %f163, %f161;
	ld.global.f32 	%f165, [%rd56+40];
	ld.global.f32 	%f166, [%rd58+40];
	fma.rn.f32 	%f167, %f165, %f166, %f164;
	ld.global.f32 	%f168, [%rd56+44];
	ld.global.f32 	%f169, [%rd58+44];
	fma.rn.f32 	%f170, %f168, %f169, %f167;
	ld.global.f32 	%f171, [%rd56+48];
	ld.global.f32 	%f172, [%rd58+48];
	fma.rn.f32 	%f173, %f171, %f172, %f170;
	ld.global.f32 	%f174, [%rd56+52];
	ld.global.f32 	%f175, [%rd58+52];
	fma.rn.f32 	%f176, %f174, %f175, %f173;
	ld.global.f32 	%f177, [%rd56+56];
	ld.global.f32 	%f178, [%rd58+56];
	fma.rn.f32 	%f179, %f177, %f178, %f176;
	ld.global.f32 	%f180, [%rd56+60];
	ld.global.f32 	%f181, [%rd58+60];
	fma.rn.f32 	%f534, %f180, %f181, %f179;
	add.s32 	%r150, %r150, 16;
	add.s32 	%r149, %r149, 16;
	add.s32 	%r148, %r148, 16;
	setp.ne.s32 	%p22, %r150, 0;
	mov.u32 	%r152, %r19;
	@%p22 bra 	$L__BB0_19;
$L__BB0_20:
	setp.eq.s32 	%p23, %r17, 0;
	@%p23 bra 	$L__BB0_30;
	add.s32 	%r106, %r17, -1;
	setp.lt.u32 	%p24, %r106, 7;
	@%p24 bra 	$L__BB0_23;
	add.s32 	%r107, %r152, %r16;
	mul.wide.s32 	%rd59, %r107, 4;
	add.s64 	%rd60, %rd3, %rd59;
	ld.global.f32 	%f183, [%rd60];
	add.s32 	%r108, %r152, %r24;
	mul.wide.s32 	%rd61, %r108, 4;
	add.s64 	%rd62, %rd2, %rd61;
	ld.global.f32 	%f184, [%rd62];
	fma.rn.f32 	%f185, %f183, %f184, %f534;
	ld.global.f32 	%f186, [%rd60+4];
	ld.global.f32 	%f187, [%rd62+4];
	fma.rn.f32 	%f188, %f186, %f187, %f185;
	ld.global.f32 	%f189, [%rd60+8];
	ld.global.f32 	%f190, [%rd62+8];
	fma.rn.f32 	%f191, %f189, %f190, %f188;
	ld.global.f32 	%f192, [%rd60+12];
	ld.global.f32 	%f193, [%rd62+12];
	fma.rn.f32 	%f194, %f192, %f193, %f191;
	ld.global.f32 	%f195, [%rd60+16];
	ld.global.f32 	%f196, [%rd62+16];
	fma.rn.f32 	%f197, %f195, %f196, %f194;
	ld.global.f32 	%f198, [%rd60+20];
	ld.global.f32 	%f199, [%rd62+20];
	fma.rn.f32 	%f200, %f198, %f199, %f197;
	ld.global.f32 	%f201, [%rd60+24];
	ld.global.f32 	%f202, [%rd62+24];
	fma.rn.f32 	%f203, %f201, %f202, %f200;
	ld.global.f32 	%f204, [%rd60+28];
	ld.global.f32 	%f205, [%rd62+28];
	fma.rn.f32 	%f534, %f204, %f205, %f203;
	add.s32 	%r152, %r152, 8;
$L__BB0_23:
	setp.eq.s32 	%p25, %r18, 0;
	@%p25 bra 	$L__BB0_30;
	add.s32 	%r109, %r18, -1;
	setp.lt.u32 	%p26, %r109, 3;
	@%p26 bra 	$L__BB0_26;
	add.s32 	%r110, %r152, %r16;
	mul.wide.s32 	%rd63, %r110, 4;
	add.s64 	%rd64, %rd3, %rd63;
	ld.global.f32 	%f207, [%rd64];
	add.s32 	%r111, %r152, %r24;
	mul.wide.s32 	%rd65, %r111, 4;
	add.s64 	%rd66, %rd2, %rd65;
	ld.global.f32 	%f208, [%rd66];
	fma.rn.f32 	%f209, %f207, %f208, %f534;
	ld.global.f32 	%f210, [%rd64+4];
	ld.global.f32 	%f211, [%rd66+4];
	fma.rn.f32 	%f212, %f210, %f211, %f209;
	ld.global.f32 	%f213, [%rd64+8];
	ld.global.f32 	%f214, [%rd66+8];
	fma.rn.f32 	%f215, %f213, %f214, %f212;
	ld.global.f32 	%f216, [%rd64+12];
	ld.global.f32 	%f217, [%rd66+12];
	fma.rn.f32 	%f534, %f216, %f217, %f215;
	add.s32 	%r152, %r152, 4;
$L__BB0_26:
	setp.eq.s32 	%p27, %r20, 0;
	@%p27 bra 	$L__BB0_30;
	setp.eq.s32 	%p28, %r20, 1;
	add.s32 	%r112, %r152, %r16;
	mul.wide.s32 	%rd67, %r112, 4;
	add.s64 	%rd7, %rd3, %rd67;
	ld.global.f32 	%f218, [%rd7];
	add.s32 	%r113, %r152, %r24;
	mul.wide.s32 	%rd68, %r113, 4;
	add.s64 	%rd8, %rd2, %rd68;
	ld.global.f32 	%f219, [%rd8];
	fma.rn.f32 	%f534, %f218, %f219, %f534;
	@%p28 bra 	$L__BB0_30;
	setp.eq.s32 	%p29, %r20, 2;
	ld.global.f32 	%f220, [%rd7+4];
	ld.global.f32 	%f221, [%rd8+4];
	fma.rn.f32 	%f534, %f220, %f221, %f534;
	@%p29 bra 	$L__BB0_30;
	ld.global.f32 	%f222, [%rd7+8];
	ld.global.f32 	%f223, [%rd8+8];
	fma.rn.f32 	%f534, %f222, %f223, %f534;
$L__BB0_30:
	mul.wide.u32 	%rd69, %r147, 4;
	add.s64 	%rd70, %rd5, %rd69;
	st.local.f32 	[%rd70], %f534;
	add.s32 	%r147, %r147, 1;
	setp.eq.s32 	%p30, %r147, %r85;
	@%p30 bra 	$L__BB0_43;
	bra.uni 	$L__BB0_17;
$L__BB0_31:
	and.b32  	%r37, %r85, 15;
	setp.lt.u32 	%p13, %r85, 16;
	mov.b32 	%r156, 0;
	@%p13 bra 	$L__BB0_34;
	and.b32  	%r156, %r85, 2147483632;
	mov.b32 	%r155, 0;
$L__BB0_33:
	.pragma "nounroll";
	mul.wide.u32 	%rd47, %r155, 4;
	add.s64 	%rd48, %rd5, %rd47;
	mov.f32 	%f131, 0f00000000;
	st.local.v2.f32 	[%rd48], {%f131, %f131};
	st.local.v2.f32 	[%rd48+8], {%f131, %f131};
	st.local.v2.f32 	[%rd48+16], {%f131, %f131};
	st.local.v2.f32 	[%rd48+24], {%f131, %f131};
	st.local.v2.f32 	[%rd48+32], {%f131, %f131};
	st.local.v2.f32 	[%rd48+40], {%f131, %f131};
	st.local.v2.f32 	[%rd48+48], {%f131, %f131};
	st.local.v2.f32 	[%rd48+56], {%f131, %f131};
	add.s32 	%r155, %r155, 16;
	setp.ne.s32 	%p14, %r155, %r156;
	@%p14 bra 	$L__BB0_33;
$L__BB0_34:
	setp.eq.s32 	%p15, %r37, 0;
	@%p15 bra 	$L__BB0_43;
	and.b32  	%r44, %r85, 7;
	setp.lt.u32 	%p16, %r37, 8;
	@%p16 bra 	$L__BB0_37;
	mul.wide.u32 	%rd49, %r156, 4;
	add.s64 	%rd50, %rd5, %rd49;
	mov.b32 	%r99, 0;
	st.local.u32 	[%rd50], %r99;
	st.local.u32 	[%rd50+4], %r99;
	st.local.u32 	[%rd50+8], %r99;
	st.local.u32 	[%rd50+12], %r99;
	st.local.u32 	[%rd50+16], %r99;
	st.local.u32 	[%rd50+20], %r99;
	st.local.u32 	[%rd50+24], %r99;
	st.local.u32 	[%rd50+28], %r99;
	add.s32 	%r156, %r156, 8;
$L__BB0_37:
	setp.eq.s32 	%p17, %r44, 0;
	@%p17 bra 	$L__BB0_43;
	and.b32  	%r47, %r85, 3;
	setp.lt.u32 	%p18, %r44, 4;
	@%p18 bra 	$L__BB0_40;
	mul.wide.u32 	%rd51, %r156, 4;
	add.s64 	%rd52, %rd5, %rd51;
	mov.b32 	%r100, 0;
	st.local.u32 	[%rd52], %r100;
	st.local.u32 	[%rd52+4], %r100;
	st.local.u32 	[%rd52+8], %r100;
	st.local.u32 	[%rd52+12], %r100;
	add.s32 	%r156, %r156, 4;
$L__BB0_40:
	setp.eq.s32 	%p19, %r47, 0;
	@%p19 bra 	$L__BB0_43;
	mov.b32 	%r160, 0;
$L__BB0_42:
	.pragma "nounroll";
	mul.wide.u32 	%rd53, %r156, 4;
	add.s64 	%rd54, %rd5, %rd53;
	mov.b32 	%r102, 0;
	st.local.u32 	[%rd54], %r102;
	add.s32 	%r156, %r156, 1;
	add.s32 	%r160, %r160, 1;
	setp.ne.s32 	%p20, %r160, %r47;
	@%p20 bra 	$L__BB0_42;
$L__BB0_43:
	setp.lt.s32 	%p31, %r85, 1;
	@%p31 bra 	$L__BB0_56;
	and.b32  	%r54, %r85, 15;
	setp.lt.u32 	%p32, %r85, 16;
	mov.b32 	%r161, 0;
	@%p32 bra 	$L__BB0_47;
	and.b32  	%r161, %r85, 2147483632;
	neg.s32 	%r165, %r161;
	add.s64 	%rd93, %rd5, 32;
	add.s64 	%rd92, %rd6, 32;
$L__BB0_46:
	.pragma "nounroll";
	ld.local.v2.f32 	{%f224, %f225}, [%rd93+-32];
	div.rn.f32 	%f226, %f224, %f41;
	st.local.f32 	[%rd92+-28], %f226;
	div.rn.f32 	%f227, %f225, %f41;
	st.local.f32 	[%rd92+-24], %f227;
	ld.local.v2.f32 	{%f228, %f229}, [%rd93+-24];
	div.rn.f32 	%f230, %f228, %f41;
	st.local.f32 	[%rd92+-20], %f230;
	div.rn.f32 	%f231, %f229, %f41;
	st.local.f32 	[%rd92+-16], %f231;
	ld.local.v2.f32 	{%f232, %f233}, [%rd93+-16];
	div.rn.f32 	%f234, %f232, %f41;
	st.local.f32 	[%rd92+-12], %f234;
	div.rn.f32 	%f235, %f233, %f41;
	st.local.f32 	[%rd92+-8], %f235;
	ld.local.v2.f32 	{%f236, %f237}, [%rd93+-8];
	div.rn.f32 	%f238, %f236, %f41;
	st.local.f32 	[%rd92+-4], %f238;
	div.rn.f32 	%f239, %f237, %f41;
	st.local.f32 	[%rd92], %f239;
	ld.local.v2.f32 	{%f240, %f241}, [%rd93];
	div.rn.f32 	%f242, %f240, %f41;
	st.local.f32 	[%rd92+4], %f242;
	div.rn.f32 	%f243, %f241, %f41;
	st.local.f32 	[%rd92+8], %f243;
	ld.local.v2.f32 	{%f244, %f245}, [%rd93+8];
	div.rn.f32 	%f246, %f244, %f41;
	st.local.f32 	[%rd92+12], %f246;
	div.rn.f32 	%f247, %f245, %f41;
	st.local.f32 	[%rd92+16], %f247;
	ld.local.v2.f32 	{%f248, %f249}, [%rd93+16];
	div.rn.f32 	%f250, %f248, %f41;
	st.local.f32 	[%rd92+20], %f250;
	div.rn.f32 	%f251, %f249, %f41;
	st.local.f32 	[%rd92+24], %f251;
	ld.local.v2.f32 	{%f252, %f253}, [%rd93+24];
	div.rn.f32 	%f254, %f252, %f41;
	st.local.f32 	[%rd92+28], %f254;
	div.rn.f32 	%f255, %f253, %f41;
	st.local.f32 	[%rd92+32], %f255;
	add.s32 	%r165, %r165, 16;
	add.s64 	%rd93, %rd93, 64;
	add.s64 	%rd92, %rd92, 64;
	setp.eq.s32 	%p33, %r165, 0;
	@%p33 bra 	$L__BB0_47;
	bra.uni 	$L__BB0_46;
$L__BB0_47:
	setp.eq.s32 	%p34, %r54, 0;
	@%p34 bra 	$L__BB0_56;
	and.b32  	%r58, %r85, 7;
	setp.lt.u32 	%p35, %r54, 8;
	@%p35 bra 	$L__BB0_50;
	mul.wide.u32 	%rd71, %r161, 4;
	add.s64 	%rd72, %rd5, %rd71;
	ld.local.f32 	%f256, [%rd72];
	div.rn.f32 	%f257, %f256, %f41;
	add.s64 	%rd73, %rd6, %rd71;
	st.local.f32 	[%rd73+4], %f257;
	ld.local.f32 	%f258, [%rd72+4];
	div.rn.f32 	%f259, %f258, %f41;
	st.local.f32 	[%rd73+8], %f259;
	ld.local.f32 	%f260, [%rd72+8];
	div.rn.f32 	%f261, %f260, %f41;
	st.local.f32 	[%rd73+12], %f261;
	ld.local.f32 	%f262, [%rd72+12];
	div.rn.f32 	%f263, %f262, %f41;
	st.local.f32 	[%rd73+16], %f263;
	ld.local.f32 	%f264, [%rd72+16];
	div.rn.f32 	%f265, %f264, %f41;
	st.local.f32 	[%rd73+20], %f265;
	ld.local.f32 	%f266, [%rd72+20];
	div.rn.f32 	%f267, %f266, %f41;
	st.local.f32 	[%rd73+24], %f267;
	ld.local.f32 	%f268, [%rd72+24];
	div.rn.f32 	%f269, %f268, %f41;
	st.local.f32 	[%rd73+28], %f269;
	ld.local.f32 	%f270, [%rd72+28];
	div.rn.f32 	%f271, %f270, %f41;
	add.s32 	%r161, %r161, 8;
	st.local.f32 	[%rd73+32], %f271;
$L__BB0_50:
	setp.eq.s32 	%p36, %r58, 0;
	@%p36 bra 	$L__BB0_56;
	and.b32  	%r61, %r85, 3;
	setp.lt.u32 	%p37, %r58, 4;
	@%p37 bra 	$L__BB0_53;
	mul.wide.u32 	%rd74, %r161, 4;
	add.s64 	%rd75, %rd5, %rd74;
	ld.local.f32 	%f272, [%rd75];
	div.rn.f32 	%f273, %f272, %f41;
	add.s64 	%rd76, %rd6, %rd74;
	st.local.f32 	[%rd76+4], %f273;
	ld.local.f32 	%f274, [%rd75+4];
	div.rn.f32 	%f275, %f274, %f41;
	st.local.f32 	[%rd76+8], %f275;
	ld.local.f32 	%f276, [%rd75+8];
	div.rn.f32 	%f277, %f276, %f41;
	st.local.f32 	[%rd76+12], %f277;
	ld.local.f32 	%f278, [%rd75+12];
	div.rn.f32 	%f279, %f278, %f41;
	add.s32 	%r161, %r161, 4;
	st.local.f32 	[%rd76+16], %f279;
$L__BB0_53:
	setp.eq.s32 	%p38, %r61, 0;
	@%p38 bra 	$L__BB0_56;
	mul.wide.u32 	%rd77, %r161, 4;
	add.s64 	%rd78, %rd77, %rd6;
	add.s64 	%rd91, %rd78, 4;
	add.s64 	%rd90, %rd5, %rd77;
	neg.s32 	%r164, %r61;
$L__BB0_55:
	.pragma "nounroll";
	ld.local.f32 	%f280, [%rd90];
	div.rn.f32 	%f281, %f280, %f41;
	st.local.f32 	[%rd91], %f281;
	add.s64 	%rd91, %rd91, 4;
	add.s64 	%rd90, %rd90, 4;
	add.s32 	%r164, %r164, 1;
	setp.eq.s32 	%p39, %r164, 0;
	@%p39 bra 	$L__BB0_56;
	bra.uni 	$L__BB0_55;
$L__BB0_56:
	div.rn.f32 	%f283, %f526, %f41;
	setp.lt.s32 	%p40, %r84, 1;
	ld.local.f32 	%f284, [%rd6+4];
	fma.rn.f32 	%f285, %f284, 0f3BBB989D, 0f3F000000;
	cvt.sat.f32.f32 	%f286, %f285;
	mov.f32 	%f287, 0f4B400001;
	mov.f32 	%f288, 0f437C0000;
	fma.rm.f32 	%f289, %f286, %f288, %f287;
	add.f32 	%f290, %f289, 0fCB40007F;
	neg.f32 	%f291, %f290;
	fma.rn.f32 	%f292, %f284, 0f3FB8AA3B, %f291;
	fma.rn.f32 	%f293, %f284, 0f32A57060, %f292;
	mov.b32 	%r115, %f289;
	shl.b32 	%r116, %r115, 23;
	mov.b32 	%f294, %r116;
	ex2.approx.ftz.f32 	%f295, %f293;
	fma.rn.f32 	%f296, %f295, %f294, 0f00000000;
	ld.local.f32 	%f297, [%rd6+8];
	fma.rn.f32 	%f298, %f297, 0f3BBB989D, 0f3F000000;
	cvt.sat.f32.f32 	%f299, %f298;
	fma.rm.f32 	%f300, %f299, %f288, %f287;
	add.f32 	%f301, %f300, 0fCB40007F;
	neg.f32 	%f302, %f301;
	fma.rn.f32 	%f303, %f297, 0f3FB8AA3B, %f302;
	fma.rn.f32 	%f304, %f297, 0f32A57060, %f303;
	mov.b32 	%r117, %f300;
	shl.b32 	%r118, %r117, 23;
	mov.b32 	%f305, %r118;
	ex2.approx.ftz.f32 	%f306, %f304;
	fma.rn.f32 	%f307, %f306, %f305, %f296;
	ld.local.f32 	%f308, [%rd6+12];
	fma.rn.f32 	%f309, %f308, 0f3BBB989D, 0f3F000000;
	cvt.sat.f32.f32 	%f310, %f309;
	fma.rm.f32 	%f311, %f310, %f288, %f287;
	add.f32 	%f312, %f311, 0fCB40007F;
	neg.f32 	%f313, %f312;
	fma.rn.f32 	%f314, %f308, 0f3FB8AA3B, %f313;
	fma.rn.f32 	%f315, %f308, 0f32A57060, %f314;
	mov.b32 	%r119, %f311;
	shl.b32 	%r120, %r119, 23;
	mov.b32 	%f316, %r120;
	ex2.approx.ftz.f32 	%f317, %f315;
	fma.rn.f32 	%f318, %f317, %f316, %f307;
	ld.local.f32 	%f319, [%rd6+16];
	fma.rn.f32 	%f320, %f319, 0f3BBB989D, 0f3F000000;
	cvt.sat.f32.f32 	%f321, %f320;
	fma.rm.f32 	%f322, %f321, %f288, %f287;
	add.f32 	%f323, %f322, 0fCB40007F;
	neg.f32 	%f324, %f323;
	fma.rn.f32 	%f325, %f319, 0f3FB8AA3B, %f324;
	fma.rn.f32 	%f326, %f319, 0f32A57060, %f325;
	mov.b32 	%r121, %f322;
	shl.b32 	%r122, %r121, 23;
	mov.b32 	%f327, %r122;
	ex2.approx.ftz.f32 	%f328, %f326;
	fma.rn.f32 	%f329, %f328, %f327, %f318;
	ld.local.f32 	%f330, [%rd6+20];
	fma.rn.f32 	%f331, %f330, 0f3BBB989D, 0f3F000000;
	cvt.sat.f32.f32 	%f332, %f331;
	fma.rm.f32 	%f333, %f332, %f288, %f287;
	add.f32 	%f334, %f333, 0fCB40007F;
	neg.f32 	%f335, %f334;
	fma.rn.f32 	%f336, %f330, 0f3FB8AA3B, %f335;
	fma.rn.f32 	%f337, %f330, 0f32A57060, %f336;
	mov.b32 	%r123, %f333;
	shl.b32 	%r124, %r123, 23;
	mov.b32 	%f338, %r124;
	ex2.approx.ftz.f32 	%f339, %f337;
	fma.rn.f32 	%f340, %f339, %f338, %f329;
	ld.local.f32 	%f341, [%rd6+24];
	fma.rn.f32 	%f342, %f341, 0f3BBB989D, 0f3F000000;
	cvt.sat.f32.f32 	%f343, %f342;
	fma.rm.f32 	%f344, %f343, %f288, %f287;
	add.f32 	%f345, %f344, 0fCB40007F;
	neg.f32 	%f346, %f345;
	fma.rn.f32 	%f347, %f341, 0f3FB8AA3B, %f346;
	fma.rn.f32 	%f348, %f341, 0f32A57060, %f347;
	mov.b32 	%r125, %f344;
	shl.b32 	%r126, %r125, 23;
	mov.b32 	%f349, %r126;
	ex2.approx.ftz.f32 	%f350, %f348;
	fma.rn.f32 	%f351, %f350, %f349, %f340;
	ld.local.f32 	%f352, [%rd6+28];
	fma.rn.f32 	%f353, %f352, 0f3BBB989D, 0f3F000000;
	cvt.sat.f32.f32 	%f354, %f353;
	fma.rm.f32 	%f355, %f354, %f288, %f287;
	add.f32 	%f356, %f355, 0fCB40007F;
	neg.f32 	%f357, %f356;
	fma.rn.f32 	%f358, %f352, 0f3FB8AA3B, %f357;
	fma.rn.f32 	%f359, %f352, 0f32A57060, %f358;
	mov.b32 	%r127, %f355;
	shl.b32 	%r128, %r127, 23;
	mov.b32 	%f360, %r128;
	ex2.approx.ftz.f32 	%f361, %f359;
	fma.rn.f32 	%f362, %f361, %f360, %f351;
	ld.local.f32 	%f363, [%rd6+32];
	fma.rn.f32 	%f364, %f363, 0f3BBB989D, 0f3F000000;
	cvt.sat.f32.f32 	%f365, %f364;
	fma.rm.f32 	%f366, %f365, %f288, %f287;
	add.f32 	%f367, %f366, 0fCB40007F;
	neg.f32 	%f368, %f367;
	fma.rn.f32 	%f369, %f363, 0f3FB8AA3B, %f368;
	fma.rn.f32 	%f370, %f363, 0f32A57060, %f369;
	mov.b32 	%r129, %f366;
	shl.b32 	%r130, %r129, 23;
	mov.b32 	%f371, %r130;
	ex2.approx.ftz.f32 	%f372, %f370;
	fma.rn.f32 	%f373, %f372, %f371, %f362;
	ld.local.f32 	%f374, [%rd6+36];
	fma.rn.f32 	%f375, %f374, 0f3BBB989D, 0f3F000000;
	cvt.sat.f32.f32 	%f376, %f375;
	fma.rm.f32 	%f377, %f376, %f288, %f287;
	add.f32 	%f378, %f377, 0fCB40007F;
	neg.f32 	%f379, %f378;
	fma.rn.f32 	%f380, %f374, 0f3FB8AA3B, %f379;
	fma.rn.f32 	%f381, %f374, 0f32A57060, %f380;
	mov.b32 	%r131, %f377;
	shl.b32 	%r132, %r131, 23;
	mov.b32 	%f382, %r132;
	ex2.approx.ftz.f32 	%f383, %f381;
	fma.rn.f32 	%f384, %f383, %f382, %f373;
	ld.local.f32 	%f385, [%rd6+40];
	fma.rn.f32 	%f386, %f385, 0f3BBB989D, 0f3F000000;
	cvt.sat.f32.f32 	%f387, %f386;
	fma.rm.f32 	%f388, %f387, %f288, %f287;
	add.f32 	%f389, %f388, 0fCB40007F;
	neg.f32 	%f390, %f389;
	fma.rn.f32 	%f391, %f385, 0f3FB8AA3B, %f390;
	fma.rn.f32 	%f392, %f385, 0f32A57060, %f391;
	mov.b32 	%r133, %f388;
	shl.b32 	%r134, %r133, 23;
	mov.b32 	%f393, %r134;
	ex2.approx.ftz.f32 	%f394, %f392;
	fma.rn.f32 	%f395, %f394, %f393, %f384;
	fma.rn.f32 	%f396, %f283, 0f3BBB989D, 0f3F000000;
	cvt.sat.f32.f32 	%f397, %f396;
	fma.rm.f32 	%f398, %f397, %f288, %f287;
	add.f32 	%f399, %f398, 0fCB40007F;
	neg.f32 	%f400, %f399;
	fma.rn.f32 	%f401, %f283, 0f3FB8AA3B, %f400;
	fma.rn.f32 	%f402, %f283, 0f32A57060, %f401;
	mov.b32 	%r135, %f398;
	shl.b32 	%r136, %r135, 23;
	mov.b32 	%f403, %r136;
	ex2.approx.ftz.f32 	%f404, %f402;
	mul.f32 	%f405, %f404, %f403;
	div.rn.f32 	%f406, %f395, %f405;
	add.f32 	%f407, %f406, 0f3F800000;
	setp.lt.f32 	%p41, %f407, 0f00800000;
	mul.f32 	%f408, %f407, 0f4B000000;
	selp.f32 	%f409, %f408, %f407, %p41;
	selp.f32 	%f410, 0fC1B80000, 0f00000000, %p41;
	mov.b32 	%r137, %f409;
	add.s32 	%r138, %r137, -1059760811;
	and.b32  	%r139, %r138, -8388608;
	sub.s32 	%r140, %r137, %r139;
	mov.b32 	%f411, %r140;
	cvt.rn.f32.s32 	%f412, %r139;
	fma.rn.f32 	%f413, %f412, 0f34000000, %f410;
	add.f32 	%f414, %f411, 0fBF800000;
	fma.rn.f32 	%f415, %f414, 0fBE055027, 0f3E1039F6;
	fma.rn.f32 	%f416, %f415, %f414, 0fBDF8CDCC;
	fma.rn.f32 	%f417, %f416, %f414, 0f3E0F2955;
	fma.rn.f32 	%f418, %f417, %f414, 0fBE2AD8B9;
	fma.rn.f32 	%f419, %f418, %f414, 0f3E4CED0B;
	fma.rn.f32 	%f420, %f419, %f414, 0fBE7FFF22;
	fma.rn.f32 	%f421, %f420, %f414, 0f3EAAAA78;
	fma.rn.f32 	%f422, %f421, %f414, 0fBF000000;
	mul.f32 	%f423, %f414, %f422;
	fma.rn.f32 	%f424, %f423, %f414, %f414;
	fma.rn.f32 	%f425, %f413, 0f3F317218, %f424;
	setp.gt.u32 	%p42, %r137, 2139095039;
	fma.rn.f32 	%f426, %f409, 0f7F800000, 0f7F800000;
	selp.f32 	%f427, %f426, %f425, %p42;
	setp.eq.f32 	%p43, %f409, 0f00000000;
	selp.f32 	%f428, 0fFF800000, %f427, %p43;
	cvta.to.global.u64 	%rd79, %rd27;
	mul.wide.s32 	%rd80, %r1, 4;
	add.s64 	%rd81, %rd79, %rd80;
	st.global.f32 	[%rd81], %f428;
	mov.f32 	%f544, 0f00000000;
	@%p40 bra 	$L__BB0_69;
	and.b32  	%r69, %r84, 15;
	setp.lt.u32 	%p44, %r84, 16;
	mov.f32 	%f544, 0f00000000;
	mov.b32 	%r168, 0;
	@%p44 bra 	$L__BB0_60;
	and.b32  	%r168, %r84, 2147483632;
	neg.s32 	%r166, %r168;
	add.s64 	%rd94, %rd4, 32;
	mov.f32 	%f544, 0f00000000;
$L__BB0_59:
	.pragma "nounroll";
	ld.global.f32 	%f432, [%rd94+-32];
	abs.f32 	%f433, %f432;
	add.f32 	%f434, %f544, %f433;
	ld.global.f32 	%f435, [%rd94+-28];
	abs.f32 	%f436, %f435;
	add.f32 	%f437, %f434, %f436;
	ld.global.f32 	%f438, [%rd94+-24];
	abs.f32 	%f439, %f438;
	add.f32 	%f440, %f437, %f439;
	ld.global.f32 	%f441, [%rd94+-20];
	abs.f32 	%f442, %f441;
	add.f32 	%f443, %f440, %f442;
	ld.global.f32 	%f444, [%rd94+-16];
	abs.f32 	%f445, %f444;
	add.f32 	%f446, %f443, %f445;
	ld.global.f32 	%f447, [%rd94+-12];
	abs.f32 	%f448, %f447;
	add.f32 	%f449, %f446, %f448;
	ld.global.f32 	%f450, [%rd94+-8];
	abs.f32 	%f451, %f450;
	add.f32 	%f452, %f449, %f451;
	ld.global.f32 	%f453, [%rd94+-4];
	abs.f32 	%f454, %f453;
	add.f32 	%f455, %f452, %f454;
	ld.global.f32 	%f456, [%rd94];
	abs.f32 	%f457, %f456;
	add.f32 	%f458, %f455, %f457;
	ld.global.f32 	%f459, [%rd94+4];
	abs.f32 	%f460, %f459;
	add.f32 	%f461, %f458, %f460;
	ld.global.f32 	%f462, [%rd94+8];
	abs.f32 	%f463, %f462;
	add.f32 	%f464, %f461, %f463;
	ld.global.f32 	%f465, [%rd94+12];
	abs.f32 	%f466, %f465;
	add.f32 	%f467, %f464, %f466;
	ld.global.f32 	%f468, [%rd94+16];
	abs.f32 	%f469, %f468;
	add.f32 	%f470, %f467, %f469;
	ld.global.f32 	%f471, [%rd94+20];
	abs.f32 	%f472, %f471;
	add.f32 	%f473, %f470, %f472;
	ld.global.f32 	%f474, [%rd94+24];
	abs.f32 	%f475, %f474;
	add.f32 	%f476, %f473, %f475;
	ld.global.f32 	%f477, [%rd94+28];
	abs.f32 	%f478, %f477;
	add.f32 	%f544, %f476, %f478;
	add.s32 	%r166, %r166, 16;
	add.s64 	%rd94, %rd94, 64;
	setp.ne.s32 	%p45, %r166, 0;
	@%p45 bra 	$L__BB0_59;
$L__BB0_60:
	setp.eq.s32 	%p46, %r69, 0;
	@%p46 bra 	$L__BB0_69;
	and.b32  	%r75, %r84, 7;
	setp.lt.u32 	%p47, %r69, 8;
	@%p47 bra 	$L__BB0_63;
	mul.wide.u32 	%rd82, %r168, 4;
	add.s64 	%rd83, %rd4, %rd82;
	ld.global.f32 	%f480, [%rd83];
	abs.f32 	%f481, %f480;
	add.f32 	%f482, %f544, %f481;
	ld.global.f32 	%f483, [%rd83+4];
	abs.f32 	%f484, %f483;
	add.f32 	%f485, %f482, %f484;
	ld.global.f32 	%f486, [%rd83+8];
	abs.f32 	%f487, %f486;
	add.f32 	%f488, %f485, %f487;
	ld.global.f32 	%f489, [%rd83+12];
	abs.f32 	%f490, %f489;
	add.f32 	%f491, %f488, %f490;
	ld.global.f32 	%f492, [%rd83+16];
	abs.f32 	%f493, %f492;
	add.f32 	%f494, %f491, %f493;
	ld.global.f32 	%f495, [%rd83+20];
	abs.f32 	%f496, %f495;
	add.f32 	%f497, %f494, %f496;
	ld.global.f32 	%f498, [%rd83+24];
	abs.f32 	%f499, %f498;
	add.f32 	%f500, %f497, %f499;
	ld.global.f32 	%f501, [%rd83+28];
	abs.f32 	%f502, %f501;
	add.f32 	%f544, %f500, %f502;
	add.s32 	%r168, %r168, 8;
$L__BB0_63:
	setp.eq.s32 	%p48, %r75, 0;
	@%p48 bra 	$L__BB0_69;
	and.b32  	%r78, %r84, 3;
	setp.lt.u32 	%p49, %r75, 4;
	@%p49 bra 	$L__BB0_66;
	mul.wide.u32 	%rd84, %r168, 4;
	add.s64 	%rd85, %rd4, %rd84;
	ld.global.f32 	%f504, [%rd85];
	abs.f32 	%f505, %f504;
	add.f32 	%f506, %f544, %f505;
	ld.global.f32 	%f507, [%rd85+4];
	abs.f32 	%f508, %f507;
	add.f32 	%f509, %f506, %f508;
	ld.global.f32 	%f510, [%rd85+8];
	abs.f32 	%f511, %f510;
	add.f32 	%f512, %f509, %f511;
	ld.global.f32 	%f513, [%rd85+12];
	abs.f32 	%f514, %f513;
	add.f32 	%f544, %f512, %f514;
	add.s32 	%r168, %r168, 4;
$L__BB0_66:
	setp.eq.s32 	%p50, %r78, 0;
	@%p50 bra 	$L__BB0_69;
	mul.wide.u32 	%rd86, %r168, 4;
	add.s64 	%rd95, %rd4, %rd86;
	neg.s32 	%r170, %r78;
$L__BB0_68:
	.pragma "nounroll";
	ld.global.f32 	%f515, [%rd95];
	abs.f32 	%f516, %f515;
	add.f32 	%f544, %f544, %f516;
	add.s64 	%rd95, %rd95, 4;
	add.s32 	%r170, %r170, 1;
	setp.ne.s32 	%p51, %r170, 0;
	@%p51 bra 	$L__BB0_68;
$L__BB0_69:
	cvt.rn.f32.s32 	%f517, %r84;
	div.rn.f32 	%f518, %f544, %f517;
	cvta.to.global.u64 	%rd87, %rd28;
	add.s64 	%rd89, %rd87, %rd80;
	st.global.f32 	[%rd89], %f518;
$L__BB0_70:
	ret;

}


// ===== COMPILED SASS (sm_100) =====

	.target	sm_100

	.elftype	@"ET_EXEC"


//--------------------- .note.nv.tkinfo           --------------------------
	.section	.note.nv.tkinfo,"",@"SHT_NOTE"
	.sectionflags	@"SHF_NOTE_NV_TKINFO"
	.tkinfo
        /*0018*/ 	.word	0x00000002
        /*0030*/ 	.string	""
        /*0030*/ 	.string	"ptxas"
        /*0030*/ 	.string	"Cuda compilation tools, release 13.0, V13.0.88"
        /*0030*/ 	.string	"Build cuda_13.0.r13.0/compiler.36424714_0"
        /*0030*/ 	.string	"-arch sm_100 -m 64 "



//--------------------- .note.nv.cuinfo           --------------------------
	.section	.note.nv.cuinfo,"",@"SHT_NOTE"
	.sectionflags	@"SHF_NOTE_NV_CUINFO"
        /*0018*/ 	.short	0x0002
        /*001a*/ 	.short	0x0064
        /*001c*/ 	.short	0x0082
	.zero		2


//--------------------- .nv.info                  --------------------------
	.section	.nv.info,"",@"SHT_CUDA_INFO"
	.align	4


	//----- nvinfo : EIATTR_REGCOUNT
	.align		4
        /*0000*/ 	.byte	0x04, 0x2f
        /*0002*/ 	.short	(.L_1 - .L_0)
	.align		4
.L_0:
        /*0004*/ 	.word	index@(_Z23contrastive_loss_kernelPKfS0_S0_S0_PfS1_iiif)
        /*0008*/ 	.word	0x00000020


	//----- nvinfo : EIATTR_FRAME_SIZE
	.align		4
.L_1:
        /*000c*/ 	.byte	0x04, 0x11
        /*000e*/ 	.short	(.L_3 - .L_2)
	.align		4
.L_2:
        /*0010*/ 	.word	index@($__internal_0_$__cuda_sm3x_div_rn_noftz_f32_slowpath)
        /*0014*/ 	.word	0x00000058


	//----- nvinfo : EIATTR_FRAME_SIZE
	.align		4
.L_3:
        /*0018*/ 	.byte	0x04, 0x11
        /*001a*/ 	.short	(.L_5 - .L_4)
	.align		4
.L_4:
        /*001c*/ 	.word	index@(_Z23contrastive_loss_kernelPKfS0_S0_S0_PfS1_iiif)
        /*0020*/ 	.word	0x00000058


	//----- nvinfo : EIATTR_MIN_STACK_SIZE
	.align		4
.L_5:
        /*0024*/ 	.byte	0x04, 0x12
        /*0026*/ 	.short	(.L_7 - .L_6)
	.align		4
.L_6:
        /*0028*/ 	.word	index@(_Z23contrastive_loss_kernelPKfS0_S0_S0_PfS1_iiif)
        /*002c*/ 	.word	0x00000058
.L_7:


//--------------------- .nv.compat                --------------------------
	.section	.nv.compat,"",@"SHT_CUDA_COMPAT_INFO"
	.align	4
        /*0000*/ 	.byte	0x02, 0x09, 0x00, 0x00, 0x02, 0x02, 0x01, 0x00, 0x02, 0x05, 0x05, 0x00, 0x03, 0x07, 0x01, 0x01
        /*0010*/ 	.byte	0x02, 0x03, 0x00, 0x00, 0x02, 0x06, 0x01, 0x00, 0x04, 0x0b, 0x08, 0x00, 0x01, 0x00, 0x00, 0x00
        /*0020*/ 	.byte	0x00, 0x00, 0x00, 0x00


//--------------------- .nv.info._Z23contrastive_loss_kernelPKfS0_S0_S0_PfS1_iiif --------------------------
	.section	.nv.info._Z23contrastive_loss_kernelPKfS0_S0_S0_PfS1_iiif,"",@"SHT_CUDA_INFO"
	.sectionflags	@""
	.align	4


	//----- nvinfo : EIATTR_CUDA_API_VERSION
	.align		4
        /*0000*/ 	.byte	0x04, 0x37
        /*0002*/ 	.short	(.L_9 - .L_8)
.L_8:
        /*0004*/ 	.word	0x00000082


	//----- nvinfo : EIATTR_KPARAM_INFO
	.align		4
.L_9:
        /*0008*/ 	.byte	0x04, 0x17
        /*000a*/ 	.short	(.L_11 - .L_10)
.L_10:
        /*000c*/ 	.word	0x00000000
        /*0010*/ 	.short	0x0009
        /*0012*/ 	.short	0x003c
        /*0014*/ 	.byte	0x00, 0xf0, 0x11, 0x00


	//----- nvinfo : EIATTR_KPARAM_INFO
	.align		4
.L_11:
        /*0018*/ 	.byte	0x04, 0x17
        /*001a*/ 	.short	(.L_13 - .L_12)
.L_12:
        /*001c*/ 	.word	0x00000000
        /*0020*/ 	.short	0x0008
        /*0022*/ 	.short	0x0038
        /*0024*/ 	.byte	0x00, 0xf0, 0x11, 0x00


	//----- nvinfo : EIATTR_KPARAM_INFO
	.align		4
.L_13:
        /*0028*/ 	.byte	0x04, 0x17
        /*002a*/ 	.short	(.L_15 - .L_14)
.L_14:
        /*002c*/ 	.word	0x00000000
        /*0030*/ 	.short	0x0007
        /*0032*/ 	.short	0x0034
        /*0034*/ 	.byte	0x00, 0xf0, 0x11, 0x00


	//----- nvinfo : EIATTR_KPARAM_INFO
	.align		4
.L_15:
        /*0038*/ 	.byte	0x04, 0x17
        /*003a*/ 	.short	(.L_17 - .L_16)
.L_16:
        /*003c*/ 	.word	0x00000000
        /*0040*/ 	.short	0x0006
        /*0042*/ 	.short	0x0030
        /*0044*/ 	.byte	0x00, 0xf0, 0x11, 0x00


	//----- nvinfo : EIATTR_KPARAM_INFO
	.align		4
.L_17:
        /*0048*/ 	.byte	0x04, 0x17
        /*004a*/ 	.short	(.L_19 - .L_18)
.L_18:
        /*004c*/ 	.word	0x00000000
        /*0050*/ 	.short	0x0005
        /*0052*/ 	.short	0x0028
        /*0054*/ 	.byte	0x00, 0xf5, 0x21, 0x00


	//----- nvinfo : EIATTR_KPARAM_INFO
	.align		4
.L_19:
        /*0058*/ 	.byte	0x04, 0x17
        /*005a*/ 	.short	(.L_21 - .L_20)
.L_20:
        /*005c*/ 	.word	0x00000000
        /*0060*/ 	.short	0x0004
        /*0062*/ 	.short	0x0020
        /*0064*/ 	.byte	0x00, 0xf5, 0x21, 0x00


	//----- nvinfo : EIATTR_KPARAM_INFO
	.align		4
.L_21:
        /*0068*/ 	.byte	0x04, 0x17
        /*006a*/ 	.short	(.L_23 - .L_22)
.L_22:
        /*006c*/ 	.word	0x00000000
        /*0070*/ 	.short	0x0003
        /*0072*/ 	.short	0x0018
        /*0074*/ 	.byte	0x00, 0xf5, 0x21, 0x00


	//----- nvinfo : EIATTR_KPARAM_INFO
	.align		4
.L_23:
        /*0078*/ 	.byte	0x04, 0x17
        /*007a*/ 	.short	(.L_25 - .L_24)
.L_24:
        /*007c*/ 	.word	0x00000000
        /*0080*/ 	.short	0x0002
        /*0082*/ 	.short	0x0010
        /*0084*/ 	.byte	0x00, 0xf5, 0x21, 0x00


	//----- nvinfo : EIATTR_KPARAM_INFO
	.align		4
.L_25:
        /*0088*/ 	.byte	0x04, 0x17
        /*008a*/ 	.short	(.L_27 - .L_26)
.L_26:
        /*008c*/ 	.word	0x00000000
        /*0090*/ 	.short	0x0001
        /*0092*/ 	.short	0x0008
        /*0094*/ 	.byte	0x00, 0xf5, 0x21, 0x00


	//----- nvinfo : EIATTR_KPARAM_INFO
	.align		4
.L_27:
        /*0098*/ 	.byte	0x04, 0x17
        /*009a*/ 	.short	(.L_29 - .L_28)
.L_28:
        /*009c*/ 	.word	0x00000000
        /*00a0*/ 	.short	0x0000
        /*00a2*/ 	.short	0x0000
        /*00a4*/ 	.byte	0x00, 0xf5, 0x21, 0x00


	//----- nvinfo : EIATTR_SPARSE_MMA_MASK
	.align		4
.L_29:
        /*00a8*/ 	.byte	0x03, 0x50
        /*00aa*/ 	.short	0x0000


	//----- nvinfo : EIATTR_MAXREG_COUNT
	.align		4
        /*00ac*/ 	.byte	0x03, 0x1b
        /*00ae*/ 	.short	0x00ff


	//----- nvinfo : EIATTR_MERCURY_ISA_VERSION
	.align		4
        /*00b0*/ 	.byte	0x03, 0x5f
        /*00b2*/ 	.short	0x0101


	//----- nvinfo : EIATTR_VRC_CTA_INIT_COUNT
	.align		4
        /*00b4*/ 	.byte	0x02, 0x4a
	.zero		1
	.zero		1


	//----- nvinfo : EIATTR_EXIT_INSTR_OFFSETS
	.align		4
        /*00b8*/ 	.byte	0x04, 0x1c
        /*00ba*/ 	.short	(.L_31 - .L_30)


	//   ....[0]....
.L_30:
        /*00bc*/ 	.word	0x00000080


	//   ....[1]....
        /*00c0*/ 	.word	0x00004bb0


	//----- nvinfo : EIATTR_CRS_STACK_SIZE
	.align		4
.L_31:
        /*00c4*/ 	.byte	0x04, 0x1e
        /*00c6*/ 	.short	(.L_33 - .L_32)
.L_32:
        /*00c8*/ 	.word	0x00000000


	//----- nvinfo : EIATTR_CBANK_PARAM_SIZE
	.align		4
.L_33:
        /*00cc*/ 	.byte	0x03, 0x19
        /*00ce*/ 	.short	0x0040


	//----- nvinfo : EIATTR_PARAM_CBANK
	.align		4
        /*00d0*/ 	.byte	0x04, 0x0a
        /*00d2*/ 	.short	(.L_35 - .L_34)
	.align		4
.L_34:
        /*00d4*/ 	.word	index@(.nv.constant0._Z23contrastive_loss_kernelPKfS0_S0_S0_PfS1_iiif)
        /*00d8*/ 	.short	0x0380
        /*00da*/ 	.short	0x0040


	//----- nvinfo : EIATTR_SW_WAR
	.align		4
.L_35:
        /*00dc*/ 	.byte	0x04, 0x36
        /*00de*/ 	.short	(.L_37 - .L_36)
.L_36:
        /*00e0*/ 	.word	0x00000008
.L_37:


//--------------------- .nv.callgraph             --------------------------
	.section	.nv.callgraph,"",@"SHT_CUDA_CALLGRAPH"
	.align	4
	.sectionentsize	8
	.align		4
        /*0000*/ 	.word	0x00000000
	.align		4
        /*0004*/ 	.word	0xffffffff
	.align		4
        /*0008*/ 	.word	0x00000000
	.align		4
        /*000c*/ 	.word	0xfffffffe
	.align		4
        /*0010*/ 	.word	0x00000000
	.align		4
        /*0014*/ 	.word	0xfffffffd
	.align		4
        /*0018*/ 	.word	0x00000000
	.align		4
        /*001c*/ 	.word	0xfffffffc


//--------------------- .text._Z23contrastive_loss_kernelPKfS0_S0_S0_PfS1_iiif --------------------------
	.section	.text._Z23contrastive_loss_kernelPKfS0_S0_S0_PfS1_iiif,"ax",@progbits
	.align	128
        .global         _Z23contrastive_loss_kernelPKfS0_S0_S0_PfS1_iiif
        .type           _Z23contrastive_loss_kernelPKfS0_S0_S0_PfS1_iiif,@function
        .size           _Z23contrastive_loss_kernelPKfS0_S0_S0_PfS1_iiif,(.L_x_105 - _Z23contrastive_loss_kernelPKfS0_S0_S0_PfS1_iiif)
        .other          _Z23contrastive_loss_kernelPKfS0_S0_S0_PfS1_iiif,@"STO_CUDA_ENTRY STV_DEFAULT"
_Z23contrastive_loss_kernelPKfS0_S0_S0_PfS1_iiif:
.text._Z23contrastive_loss_kernelPKfS0_S0_S0_PfS1_iiif:
[----:B------:R-:W0:Y:S01]  /*0000*/  LDC R1, c[0x0][0x37c] ;  /* 0x0000df00ff017b82 */ /* 0x000e220000000800 */
[----:B------:R-:W1:Y:S07]  /*0010*/  S2R R3, SR_TID.X ;  /* 0x0000000000037919 */ /* 0x000e6e0000002100 */
[----:B------:R-:W1:Y:S01]  /*0020*/  S2UR UR4, SR_CTAID.X ;  /* 0x00000000000479c3 */ /* 0x000e620000002500 */
[----:B------:R-:W2:Y:S01]  /*0030*/  LDCU UR5, c[0x0][0x3b0] ;  /* 0x00007600ff0577ac */ /* 0x000ea20008000800 */
[----:B0-----:R-:W-:-:S06]  /*0040*/  IADD3 R1, PT, PT, R1, -0x58, RZ ;  /* 0xffffffa801017810 */ /* 0x001fcc0007ffe0ff */
[----:B------:R-:W1:Y:S02]  /*0050*/  LDC R4, c[0x0][0x360] ;  /* 0x0000d800ff047b82 */ /* 0x000e640000000800 */
[----:B-1----:R-:W-:-:S05]  /*0060*/  IMAD R4, R4, UR4, R3 ;  /* 0x0000000404047c24 */ /* 0x002fca000f8e0203 */
[----:B--2---:R-:W-:-:S13]  /*0070*/  ISETP.GE.AND P0, PT, R4, UR5, PT ;  /* 0x0000000504007c0c */ /* 0x004fda000bf06270 */
[----:B------:R-:W-:Y:S05]  /*0080*/  @P0 EXIT ;  /* 0x000000000000094d */ /* 0x000fea0003800000 */
[----:B------:R-:W0:Y:S01]  /*0090*/  LDCU UR4, c[0x0][0x3b4] ;  /* 0x00007680ff0477ac */ /* 0x000e220008000800 */
[----:B------:R-:W-:Y:S01]  /*00a0*/  HFMA2 R5, -RZ, RZ, 0, 0 ;  /* 0x00000000ff057431 */ /* 0x000fe200000001ff */
[----:B------:R-:W1:Y:S01]  /*00b0*/  LDCU.64 UR8, c[0x0][0x358] ;  /* 0x00006b00ff0877ac */ /* 0x000e620008000a00 */
[----:B0-----:R-:W-:-:S04]  /*00c0*/  MOV R9, UR4 ;  /* 0x0000000400097c02 */ /* 0x001fc80008000f00 */
[----:B------:R-:W-:-:S13]  /*00d0*/  ISETP.GE.AND P0, PT, R9, 0x1, PT ;  /* 0x000000010900780c */ /* 0x000fda0003f06270 */
[----:B-1----:R-:W-:Y:S05]  /*00e0*/  @!P0 BRA `(.L_x_0) ;  /* 0x0000000800288947 */ /* 0x002fea0003800000 */
[C---:B------:R-:W-:Y:S02]  /*00f0*/  ISETP.GE.U32.AND P0, PT, R9.reuse, 0x10, PT ;  /* 0x000000100900780c */ /* 0x040fe40003f06070 */
[----:B------:R-:W-:Y:S02]  /*0100*/  LOP3.LUT R22, R9, 0xf, RZ, 0xc0, !PT ;  /* 0x0000000f09167812 */ /* 0x000fe400078ec0ff */
[----:B------:R-:W-:Y:S02]  /*0110*/  MOV R5, RZ ;  /* 0x000000ff00057202 */ /* 0x000fe40000000f00 */
[----:B------:R-:W-:Y:S02]  /*0120*/  ISETP.NE.AND P1, PT, R22, RZ, PT ;  /* 0x000000ff1600720c */ /* 0x000fe40003f25270 */
[----:B------:R-:W-:-:S05]  /*0130*/  MOV R0, RZ ;  /* 0x000000ff00007202 */ /* 0x000fca0000000f00 */
[----:B------:R-:W-:Y:S06]  /*0140*/  @!P0 BRA `(.L_x_1) ;  /* 0x0000000000f08947 */ /* 0x000fec0003800000 */
[----:B------:R-:W-:Y:S01]  /*0150*/  LOP3.LUT R0, R9, 0x7ffffff0, RZ, 0xc0, !PT ;  /* 0x7ffffff009007812 */ /* 0x000fe200078ec0ff */
[----:B------:R-:W-:Y:S01]  /*0160*/  UMOV UR4, URZ ;  /* 0x000000ff00047c82 */ /* 0x000fe20008000000 */
[----:B------:R-:W-:-:S07]  /*0170*/  MOV R5, RZ ;  /* 0x000000ff00057202 */ /* 0x000fce0000000f00 */
.L_x_2:
[----:B------:R-:W0:Y:S08]  /*0180*/  LDC R9, c[0x0][0x3b4] ;  /* 0x0000ed00ff097b82 */ /* 0x000e300000000800 */
[----:B------:R-:W1:Y:S08]  /*0190*/  LDC.64 R6, c[0x0][0x380] ;  /* 0x0000e000ff067b82 */ /* 0x000e700000000a00 */
[----:B------:R-:W2:Y:S01]  /*01a0*/  LDC.64 R2, c[0x0][0x388] ;  /* 0x0000e200ff027b82 */ /* 0x000ea20000000a00 */
[----:B0-----:R-:W-:-:S04]  /*01b0*/  IMAD R11, R4, R9, UR4 ;  /* 0x00000004040b7e24 */ /* 0x001fc8000f8e0209 */
[----:B-1----:R-:W-:-:S05]  /*01c0*/  IMAD.WIDE R6, R11, 0x4, R6 ;  /* 0x000000040b067825 */ /* 0x002fca00078e0206 */
[----:B------:R-:W3:Y:S01]  /*01d0*/  LDG.E R12, desc[UR8][R6.64] ;  /* 0x00000008060c7981 */ /* 0x000ee2000c1e1900 */
[----:B--2---:R-:W-:-:S03]  /*01e0*/  IMAD.WIDE R2, R11, 0x4, R2 ;  /* 0x000000040b027825 */ /* 0x004fc600078e0202 */
[----:B------:R-:W2:Y:S04]  /*01f0*/  LDG.E R23, desc[UR8][R6.64+0x4] ;  /* 0x0000040806177981 */ /* 0x000ea8000c1e1900 */
[----:B------:R-:W3:Y:S04]  /*0200*/  LDG.E R14, desc[UR8][R2.64] ;  /* 0x00000008020e7981 */ /* 0x000ee8000c1e1900 */
[----:B------:R-:W2:Y:S04]  /*0210*/  LDG.E R24, desc[UR8][R2.64+0x4] ;  /* 0x0000040802187981 */ /* 0x000ea8000c1e1900 */
[----:B------:R-:W4:Y:S04]  /*0220*/  LDG.E R17, desc[UR8][R6.64+0x8] ;  /* 0x0000080806117981 */ /* 0x000f28000c1e1900 */
[----:B------:R-:W4:Y:S04]  /*0230*/  LDG.E R16, desc[UR8][R2.64+0x8] ;  /* 0x0000080802107981 */ /* 0x000f28000c1e1900 */
[----:B------:R-:W5:Y:S04]  /*0240*/  LDG.E R18, desc[UR8][R6.64+0xc] ;  /* 0x00000c0806127981 */ /* 0x000f68000c1e1900 */
        /* <DEDUP_REMOVED lines=9> */
[----:B------:R-:W5:Y:S01]  /*02e0*/  LDG.E R26, desc[UR8][R2.64+0x3c] ;  /* 0x00003c08021a7981 */ /* 0x000f62000c1e1900 */
[----:B---3--:R-:W-:-:S03]  /*02f0*/  FFMA R14, R12, R14, R5 ;  /* 0x0000000e0c0e7223 */ /* 0x008fc60000000005 */
[----:B------:R-:W3:Y:S01]  /*0300*/  LDG.E R12, desc[UR8][R2.64+0x1c] ;  /* 0x00001c08020c7981 */ /* 0x000ee2000c1e1900 */
[----:B--2---:R-:W-:-:S03]  /*0310*/  FFMA R24, R23, R24, R14 ;  /* 0x0000001817187223 */ /* 0x004fc6000000000e */
[----:B------:R-:W2:Y:S04]  /*0320*/  LDG.E R5, desc[UR8][R6.64+0x20] ;  /* 0x0000200806057981 */ /* 0x000ea8000c1e1900 */
[----:B------:R-:W2:Y:S01]  /*0330*/  LDG.E R14, desc[UR8][R2.64+0x20] ;  /* 0x00002008020e7981 */ /* 0x000ea2000c1e1900 */
[----:B----4-:R-:W-:-:S03]  /*0340*/  FFMA R23, R17, R16, R24 ;  /* 0x0000001011177223 */ /* 0x010fc60000000018 */
[----:B------:R-:W4:Y:S04]  /*0350*/  LDG.E R16, desc[UR8][R6.64+0x24] ;  /* 0x0000240806107981 */ /* 0x000f28000c1e1900 */
[----:B------:R-:W4:Y:S01]  /*0360*/  LDG.E R17, desc[UR8][R2.64+0x24] ;  /* 0x0000240802117981 */ /* 0x000f22000c1e1900 */
[----:B-----5:R-:W-:-:S03]  /*0370*/  FFMA R23, R18, R19, R23 ;  /* 0x0000001312177223 */ /* 0x020fc60000000017 */
[----:B------:R-:W5:Y:S04]  /*0380*/  LDG.E R18, desc[UR8][R6.64+0x28] ;  /* 0x0000280806127981 */ /* 0x000f68000c1e1900 */
[----:B------:R-:W5:Y:S01]  /*0390*/  LDG.E R19, desc[UR8][R2.64+0x28] ;  /* 0x0000280802137981 */ /* 0x000f62000c1e1900 */
[----:B------:R-:W-:-:S03]  /*03a0*/  FFMA R23, R20, R21, R23 ;  /* 0x0000001514177223 */ /* 0x000fc60000000017 */
[----:B------:R-:W5:Y:S04]  /*03b0*/  LDG.E R20, desc[UR8][R6.64+0x2c] ;  /* 0x00002c0806147981 */ /* 0x000f68000c1e1900 */
[----:B------:R-:W5:Y:S01]  /*03c0*/  LDG.E R21, desc[UR8][R2.64+0x2c] ;  /* 0x00002c0802157981 */ /* 0x000f62000c1e1900 */
[----:B------:R-:W-:-:S03]  /*03d0*/  FFMA R23, R8, R11, R23 ;  /* 0x0000000b08177223 */ /* 0x000fc60000000017 */
[----:B------:R-:W5:Y:S04]  /*03e0*/  LDG.E R8, desc[UR8][R6.64+0x30] ;  /* 0x0000300806087981 */ /* 0x000f68000c1e1900 */
[----:B------:R-:W5:Y:S01]  /*03f0*/  LDG.E R11, desc[UR8][R2.64+0x30] ;  /* 0x00003008020b7981 */ /* 0x000f62000c1e1900 */
[----:B------:R-:W-:-:S03]  /*0400*/  FFMA R28, R10, R13, R23 ;  /* 0x0000000d0a1c7223 */ /* 0x000fc60000000017 */
[----:B------:R-:W5:Y:S04]  /*0410*/  LDG.E R23, desc[UR8][R6.64+0x34] ;  /* 0x0000340806177981 */ /* 0x000f68000c1e1900 */
[----:B------:R-:W5:Y:S04]  /*0420*/  LDG.E R24, desc[UR8][R2.64+0x34] ;  /* 0x0000340802187981 */ /* 0x000f68000c1e1900 */
[----:B------:R-:W5:Y:S04]  /*0430*/  LDG.E R10, desc[UR8][R6.64+0x38] ;  /* 0x00003808060a7981 */ /* 0x000f68000c1e1900 */
[----:B------:R-:W5:Y:S01]  /*0440*/  LDG.E R13, desc[UR8][R2.64+0x38] ;  /* 0x00003808020d7981 */ /* 0x000f62000c1e1900 */
[----:B------:R-:W-:-:S06]  /*0450*/  UIADD3 UR4, UPT, UPT, UR4, 0x10, URZ ;  /* 0x0000001004047890 */ /* 0x000fcc000fffe0ff */
[----:B------:R-:W-:Y:S01]  /*0460*/  ISETP.NE.AND P0, PT, R0, UR4, PT ;  /* 0x0000000400007c0c */ /* 0x000fe2000bf05270 */
[----:B---3--:R-:W-:-:S04]  /*0470*/  FFMA R12, R15, R12, R28 ;  /* 0x0000000c0f0c7223 */ /* 0x008fc8000000001c */
[----:B--2---:R-:W-:-:S04]  /*0480*/  FFMA R5, R5, R14, R12 ;  /* 0x0000000e05057223 */ /* 0x004fc8000000000c */
[----:B----4-:R-:W-:-:S04]  /*0490*/  FFMA R5, R16, R17, R5 ;  /* 0x0000001110057223 */ /* 0x010fc80000000005 */
[----:B-----5:R-:W-:-:S04]  /*04a0*/  FFMA R5, R18, R19, R5 ;  /* 0x0000001312057223 */ /* 0x020fc80000000005 */
[----:B------:R-:W-:-:S04]  /*04b0*/  FFMA R5, R20, R21, R5 ;  /* 0x0000001514057223 */ /* 0x000fc80000000005 */
[----:B------:R-:W-:-:S04]  /*04c0*/  FFMA R8, R8, R11, R5 ;  /* 0x0000000b08087223 */ /* 0x000fc80000000005 */
[----:B------:R-:W-:-:S04]  /*04d0*/  FFMA R23, R23, R24, R8 ;  /* 0x0000001817177223 */ /* 0x000fc80000000008 */
[----:B------:R-:W-:-:S04]  /*04e0*/  FFMA R10, R10, R13, R23 ;  /* 0x0000000d0a0a7223 */ /* 0x000fc80000000017 */
[----:B------:R-:W-:Y:S01]  /*04f0*/  FFMA R5, R25, R26, R10 ;  /* 0x0000001a19057223 */ /* 0x000fe2000000000a */
[----:B------:R-:W-:Y:S06]  /*0500*/  @P0 BRA `(.L_x_2) ;  /* 0xfffffffc001c0947 */ /* 0x000fec000383ffff */
.L_x_1:
[----:B------:R-:W-:Y:S05]  /*0510*/  @!P1 BRA `(.L_x_0) ;  /* 0x00000004001c9947 */ /* 0x000fea0003800000 */
[----:B------:R-:W-:Y:S02]  /*0520*/  ISETP.GE.U32.AND P0, PT, R22, 0x8, PT ;  /* 0x000000081600780c */ /* 0x000fe40003f06070 */
[----:B------:R-:W-:-:S04]  /*0530*/  LOP3.LUT R20, R9, 0x7, RZ, 0xc0, !PT ;  /* 0x0000000709147812 */ /* 0x000fc800078ec0ff */
[----:B------:R-:W-:-:S07]  /*0540*/  ISETP.NE.AND P1, PT, R20, RZ, PT ;  /* 0x000000ff1400720c */ /* 0x000fce0003f25270 */
[----:B------:R-:W-:Y:S06]  /*0550*/  @!P0 BRA `(.L_x_3) ;  /* 0x0000000000788947 */ /* 0x000fec0003800000 */
[----:B------:R-:W0:Y:S01]  /*0560*/  LDC.64 R2, c[0x0][0x380] ;  /* 0x0000e000ff027b82 */ /* 0x000e220000000a00 */
[----:B------:R-:W-:-:S07]  /*0570*/  IMAD R11, R4, R9, R0 ;  /* 0x00000009040b7224 */ /* 0x000fce00078e0200 */
[----:B------:R-:W1:Y:S01]  /*0580*/  LDC.64 R6, c[0x0][0x388] ;  /* 0x0000e200ff067b82 */ /* 0x000e620000000a00 */
[----:B0-----:R-:W-:-:S05]  /*0590*/  IMAD.WIDE R2, R11, 0x4, R2 ;  /* 0x000000040b027825 */ /* 0x001fca00078e0202 */
[----:B------:R-:W2:Y:S01]  /*05a0*/  LDG.E R16, desc[UR8][R2.64] ;  /* 0x0000000802107981 */ /* 0x000ea2000c1e1900 */
[----:B-1----:R-:W-:-:S03]  /*05b0*/  IMAD.WIDE R6, R11, 0x4, R6 ;  /* 0x000000040b067825 */ /* 0x002fc600078e0206 */
[----:B------:R-:W3:Y:S04]  /*05c0*/  LDG.E R19, desc[UR8][R2.64+0x4] ;  /* 0x0000040802137981 */ /* 0x000ee8000c1e1900 */
[----:B------:R-:W2:Y:S04]  /*05d0*/  LDG.E R17, desc[UR8][R6.64] ;  /* 0x0000000806117981 */ /* 0x000ea8000c1e1900 */
[----:B------:R-:W3:Y:S04]  /*05e0*/  LDG.E R18, desc[UR8][R6.64+0x4] ;  /* 0x0000040806127981 */ /* 0x000ee8000c1e1900 */
        /* <DEDUP_REMOVED lines=12> */
[----:B------:R-:W-:Y:S01]  /*06b0*/  IADD3 R0, PT, PT, R0, 0x8, RZ ;  /* 0x0000000800007810 */ /* 0x000fe20007ffe0ff */
[----:B--2---:R-:W-:-:S04]  /*06c0*/  FFMA R16, R16, R17, R5 ;  /* 0x0000001110107223 */ /* 0x004fc80000000005 */
[----:B---3--:R-:W-:-:S04]  /*06d0*/  FFMA R16, R19, R18, R16 ;  /* 0x0000001213107223 */ /* 0x008fc80000000010 */
[----:B----4-:R-:W-:-:S04]  /*06e0*/  FFMA R16, R21, R22, R16 ;  /* 0x0000001615107223 */ /* 0x010fc80000000010 */
[----:B-----5:R-:W-:-:S04]  /*06f0*/  FFMA R23, R23, R24, R16 ;  /* 0x0000001817177223 */ /* 0x020fc80000000010 */
[----:B------:R-:W-:-:S04]  /*0700*/  FFMA R15, R14, R15, R23 ;  /* 0x0000000f0e0f7223 */ /* 0x000fc80000000017 */
[----:B------:R-:W-:-:S04]  /*0710*/  FFMA R13, R10, R13, R15 ;  /* 0x0000000d0a0d7223 */ /* 0x000fc8000000000f */
[----:B------:R-:W-:-:S04]  /*0720*/  FFMA R11, R8, R11, R13 ;  /* 0x0000000b080b7223 */ /* 0x000fc8000000000d */
[----:B------:R-:W-:-:S07]  /*0730*/  FFMA R5, R12, R25, R11 ;  /* 0x000000190c057223 */ /* 0x000fce000000000b */
.L_x_3:
        /* <DEDUP_REMOVED lines=13> */
[----:B------:R-:W4:Y:S04]  /*0810*/  LDG.E R11, desc[UR8][R2.64+0x4] ;  /* 0x00000408020b7981 */ /* 0x000f28000c1e1900 */
[----:B------:R-:W4:Y:S04]  /*0820*/  LDG.E R12, desc[UR8][R6.64+0x4] ;  /* 0x00000408060c7981 */ /* 0x000f28000c1e1900 */
[----:B------:R-:W3:Y:S04]  /*0830*/  LDG.E R15, desc[UR8][R6.64+0x8] ;  /* 0x00000808060f7981 */ /* 0x000ee8000c1e1900 */
[----:B------:R-:W5:Y:S04]  /*0840*/  LDG.E R17, desc[UR8][R2.64+0xc] ;  /* 0x00000c0802117981 */ /* 0x000f68000c1e1900 */
[----:B------:R-:W5:Y:S01]  /*0850*/  LDG.E R16, desc[UR8][R6.64+0xc] ;  /* 0x00000c0806107981 */ /* 0x000f62000c1e1900 */
[----:B------:R-:W-:Y:S01]  /*0860*/  IADD3 R0, PT, PT, R0, 0x4, RZ ;  /* 0x0000000400007810 */ /* 0x000fe20007ffe0ff */
[----:B--2---:R-:W-:-:S04]  /*0870*/  FFMA R8, R8, R10, R5 ;  /* 0x0000000a08087223 */ /* 0x004fc80000000005 */
[----:B----4-:R-:W-:-:S04]  /*0880*/  FFMA R8, R11, R12, R8 ;  /* 0x0000000c0b087223 */ /* 0x010fc80000000008 */
[----:B---3--:R-:W-:-:S04]  /*0890*/  FFMA R8, R13, R15, R8 ;  /* 0x0000000f0d087223 */ /* 0x008fc80000000008 */
[----:B-----5:R-:W-:-:S07]  /*08a0*/  FFMA R5, R17, R16, R8 ;  /* 0x0000001011057223 */ /* 0x020fce0000000008 */
.L_x_4:
[----:B------:R-:W-:Y:S05]  /*08b0*/  @!P1 BRA `(.L_x_0) ;  /* 0x0000000000349947 */ /* 0x000fea0003800000 */
[----:B------:R-:W0:Y:S01]  /*08c0*/  LDC.64 R10, c[0x0][0x380] ;  /* 0x0000e000ff0a7b82 */ /* 0x000e220000000a00 */
[----:B------:R-:W-:-:S07]  /*08d0*/  UMOV UR4, URZ ;  /* 0x000000ff00047c82 */ /* 0x000fce0008000000 */
[----:B------:R-:W1:Y:S02]  /*08e0*/  LDC.64 R12, c[0x0][0x388] ;  /* 0x0000e200ff0c7b82 */ /* 0x000e640000000a00 */
.L_x_5:
[----:B------:R-:W-:-:S04]  /*08f0*/  IMAD R7, R4, R9, R0 ;  /* 0x0000000904077224 */ /* 0x000fc800078e0200 */
[----:B0-----:R-:W-:-:S04]  /*0900*/  IMAD.WIDE R2, R7, 0x4, R10 ;  /* 0x0000000407027825 */ /* 0x001fc800078e020a */
[----:B-1----:R-:W-:Y:S02]  /*0910*/  IMAD.WIDE R6, R7, 0x4, R12 ;  /* 0x0000000407067825 */ /* 0x002fe400078e020c */
[----:B------:R-:W2:Y:S04]  /*0920*/  LDG.E R2, desc[UR8][R2.64] ;  /* 0x0000000802027981 */ /* 0x000ea8000c1e1900 */
[----:B------:R-:W2:Y:S01]  /*0930*/  LDG.E R6, desc[UR8][R6.64] ;  /* 0x0000000806067981 */ /* 0x000ea2000c1e1900 */
[----:B------:R-:W-:Y:S01]  /*0940*/  UIADD3 UR4, UPT, UPT, UR4, 0x1, URZ ;  /* 0x0000000104047890 */ /* 0x000fe2000fffe0ff */
[----:B------:R-:W-:-:S05]  /*0950*/  IADD3 R0, PT, PT, R0, 0x1, RZ ;  /* 0x0000000100007810 */ /* 0x000fca0007ffe0ff */
[----:B------:R-:W-:Y:S01]  /*0960*/  ISETP.NE.AND P0, PT, R14, UR4, PT ;  /* 0x000000040e007c0c */ /* 0x000fe2000bf05270 */
[----:B--2---:R-:W-:-:S12]  /*0970*/  FFMA R5, R2, R6, R5 ;  /* 0x0000000602057223 */ /* 0x004fd80000000005 */
[----:B------:R-:W-:Y:S05]  /*0980*/  @P0 BRA `(.L_x_5) ;  /* 0xfffffffc00d80947 */ /* 0x000fea000383ffff */
.L_x_0:
[----:B------:R-:W0:Y:S02]  /*0990*/  LDCU UR4, c[0x0][0x3b8] ;  /* 0x00007700ff0477ac */ /* 0x000e240008000800 */
[----:B0-----:R-:W-:-:S04]  /*09a0*/  MOV R3, UR4 ;  /* 0x0000000400037c02 */ /* 0x001fc80008000f00 */
[----:B------:R-:W-:-:S13]  /*09b0*/  ISETP.GE.AND P0, PT, R3, 0x1, PT ;  /* 0x000000010300780c */ /* 0x000fda0003f06270 */
[----:B------:R-:W-:Y:S05]  /*09c0*/  @!P0 BRA `(.L_x_6) ;  /* 0x0000000c00648947 */ /* 0x000fea0003800000 */
[----:B------:R-:W-:-:S13]  /*09d0*/  ISETP.GE.AND P0, PT, R9, 0x1, PT ;  /* 0x000000010900780c */ /* 0x000fda0003f06270 */
[----:B------:R-:W-:Y:S05]  /*09e0*/  @!P0 BRA `(.L_x_7) ;  /* 0x00000008008c8947 */ /* 0x000fea0003800000 */
[C---:B------:R-:W-:Y:S01]  /*09f0*/  LOP3.LUT R10, R9.reuse, 0x7ffffff0, RZ, 0xc0, !PT ;  /* 0x7ffffff0090a7812 */ /* 0x040fe200078ec0ff */
[----:B------:R-:W-:Y:S02]  /*0a00*/  HFMA2 R13, -RZ, RZ, 0, 0 ;  /* 0x00000000ff0d7431 */ /* 0x000fe400000001ff */
[----:B------:R-:W-:Y:S01]  /*0a10*/  IMAD R0, R4, R9, RZ ;  /* 0x0000000904007224 */ /* 0x000fe200078e02ff */
[C---:B------:R-:W-:Y:S02]  /*0a20*/  LOP3.LUT R2, R9.reuse, 0xf, RZ, 0xc0, !PT ;  /* 0x0000000f09027812 */ /* 0x040fe400078ec0ff */
[C---:B------:R-:W-:Y:S02]  /*0a30*/  LOP3.LUT R11, R9.reuse, 0x7, RZ, 0xc0, !PT ;  /* 0x00000007090b7812 */ /* 0x040fe400078ec0ff */
[----:B------:R-:W-:Y:S02]  /*0a40*/  LOP3.LUT R12, R9, 0x3, RZ, 0xc0, !PT ;  /* 0x00000003090c7812 */ /* 0x000fe400078ec0ff */
[----:B------:R-:W-:-:S07]  /*0a50*/  IADD3 R14, PT, PT, -R10, RZ, RZ ;  /* 0x000000ff0a0e7210 */ /* 0x000fce0007ffe1ff */
.L_x_13:
[----:B------:R-:W0:Y:S01]  /*0a60*/  LDCU UR4, c[0x0][0x3b4] ;  /* 0x00007680ff0477ac */ /* 0x000e220008000800 */
[----:B------:R-:W1:Y:S01]  /*0a70*/  LDC R3, c[0x0][0x3b8] ;  /* 0x0000ee00ff037b82 */ /* 0x000e620000000800 */
[----:B------:R-:W-:Y:S02]  /*0a80*/  MOV R15, RZ ;  /* 0x000000ff000f7202 */ /* 0x000fe40000000f00 */
[----:B------:R-:W-:Y:S01]  /*0a90*/  MOV R16, RZ ;  /* 0x000000ff00107202 */ /* 0x000fe20000000f00 */
[----:B0-----:R-:W-:Y:S01]  /*0aa0*/  UISETP.GE.U32.AND UP0, UPT, UR4, 0x10, UPT ;  /* 0x000000100400788c */ /* 0x001fe2000bf06070 */
[----:B-1----:R-:W-:-:S04]  /*0ab0*/  IMAD R18, R4, R3, R13 ;  /* 0x0000000304127224 */ /* 0x002fc800078e020d */
[----:B------:R-:W-:-:S04]  /*0ac0*/  IMAD R18, R18, UR4, RZ ;  /* 0x0000000412127c24 */ /* 0x000fc8000f8e02ff */
[----:B------:R-:W-:Y:S05]  /*0ad0*/  BRA.U !UP0, `(.L_x_8) ;  /* 0x0000000108f87547 */ /* 0x000fea000b800000 */
[----:B------:R-:W-:Y:S02]  /*0ae0*/  MOV R16, RZ ;  /* 0x000000ff00107202 */ /* 0x000fe40000000f00 */
[----:B------:R-:W-:Y:S02]  /*0af0*/  MOV R15, R18 ;  /* 0x00000012000f7202 */ /* 0x000fe40000000f00 */
[----:B------:R-:W-:Y:S02]  /*0b00*/  MOV R19, R0 ;  /* 0x0000000000137202 */ /* 0x000fe40000000f00 */
[----:B------:R-:W-:-:S07]  /*0b10*/  MOV R17, R14 ;  /* 0x0000000e00117202 */ /* 0x000fce0000000f00 */
.L_x_9:
[----:B------:R-:W0:Y:S08]  /*0b20*/  LDC.64 R6, c[0x0][0x380] ;  /* 0x0000e000ff067b82 */ /* 0x000e300000000a00 */
        /* <DEDUP_REMOVED lines=10> */
[----:B------:R-:W5:Y:S01]  /*0bd0*/  LDG.E R29, desc[UR8][R6.64+0x3c] ;  /* 0x00003c08061d7981 */ /* 0x000f62000c1e1900 */
[----:B--2---:R-:W-:-:S03]  /*0be0*/  FFMA R22, R23, R22, R16 ;  /* 0x0000001617167223 */ /* 0x004fc60000000010 */
[----:B------:R-:W2:Y:S01]  /*0bf0*/  LDG.E R23, desc[UR8][R6.64+0xc] ;  /* 0x00000c0806177981 */ /* 0x000ea2000c1e1900 */
[----:B---3--:R-:W-:-:S03]  /*0c00*/  FFMA R25, R25, R24, R22 ;  /* 0x0000001819197223 */ /* 0x008fc60000000016 */
[----:B------:R-:W2:Y:S04]  /*0c10*/  LDG.E R22, desc[UR8][R8.64+0xc] ;  /* 0x00000c0808167981 */ /* 0x000ea8000c1e1900 */
[----:B------:R-:W3:Y:S01]  /*0c20*/  LDG.E R24, desc[UR8][R8.64+0x10] ;  /* 0x0000100808187981 */ /* 0x000ee2000c1e1900 */
[----:B----4-:R-:W-:-:S03]  /*0c30*/  FFMA R20, R20, R21, R25 ;  /* 0x0000001514147223 */ /* 0x010fc60000000019 */
[----:B------:R-:W3:Y:S04]  /*0c40*/  LDG.E R25, desc[UR8][R6.64+0x10] ;  /* 0x0000100806197981 */ /* 0x000ee8000c1e1900 */
[----:B------:R-:W4:Y:S04]  /*0c50*/  LDG.E R16, desc[UR8][R6.64+0x14] ;  /* 0x0000140806107981 */ /* 0x000f28000c1e1900 */
[----:B------:R-:W4:Y:S01]  /*0c60*/  LDG.E R21, desc[UR8][R8.64+0x14] ;  /* 0x0000140808157981 */ /* 0x000f22000c1e1900 */
[----:B--2---:R-:W-:-:S03]  /*0c70*/  FFMA R20, R23, R22, R20 ;  /* 0x0000001617147223 */ /* 0x004fc60000000014 */
[----:B------:R-:W2:Y:S04]  /*0c80*/  LDG.E R22, desc[UR8][R8.64+0x18] ;  /* 0x0000180808167981 */ /* 0x000ea8000c1e1900 */
[----:B------:R-:W5:Y:S01]  /*0c90*/  LDG.E R23, desc[UR8][R6.64+0x1c] ;  /* 0x00001c0806177981 */ /* 0x000f62000c1e1900 */
[----:B---3--:R-:W-:-:S03]  /*0ca0*/  FFMA R25, R25, R24, R20 ;  /* 0x0000001819197223 */ /* 0x008fc60000000014 */
[----:B------:R-:W2:Y:S04]  /*0cb0*/  LDG.E R20, desc[UR8][R6.64+0x18] ;  /* 0x0000180806147981 */ /* 0x000ea8000c1e1900 */
[----:B------:R-:W5:Y:S01]  /*0cc0*/  LDG.E R24, desc[UR8][R8.64+0x1c] ;  /* 0x00001c0808187981 */ /* 0x000f62000c1e1900 */
[----:B----4-:R-:W-:-:S03]  /*0cd0*/  FFMA R25, R16, R21, R25 ;  /* 0x0000001510197223 */ /* 0x010fc60000000019 */
[----:B------:R-:W3:Y:S04]  /*0ce0*/  LDG.E R16, desc[UR8][R6.64+0x20] ;  /* 0x0000200806107981 */ /* 0x000ee8000c1e1900 */
[----:B------:R-:W3:Y:S01]  /*0cf0*/  LDG.E R21, desc[UR8][R8.64+0x20] ;  /* 0x0000200808157981 */ /* 0x000ee2000c1e1900 */
[----:B--2---:R-:W-:-:S03]  /*0d00*/  FFMA R20, R20, R22, R25 ;  /* 0x0000001614147223 */ /* 0x004fc60000000019 */
[----:B------:R-:W2:Y:S01]  /*0d10*/  LDG.E R22, desc[UR8][R8.64+0x24] ;  /* 0x0000240808167981 */ /* 0x000ea2000c1e1900 */
[----:B-----5:R-:W-:-:S03]  /*0d20*/  FFMA R23, R23, R24, R20 ;  /* 0x0000001817177223 */ /* 0x020fc60000000014 */
[----:B------:R-:W2:Y:S04]  /*0d30*/  LDG.E R20, desc[UR8][R6.64+0x24] ;  /* 0x0000240806147981 */ /* 0x000ea8000c1e1900 */
[----:B------:R-:W4:Y:S04]  /*0d40*/  LDG.E R25, desc[UR8][R6.64+0x28] ;  /* 0x0000280806197981 */ /* 0x000f28000c1e1900 */
[----:B------:R-:W4:Y:S01]  /*0d50*/  LDG.E R24, desc[UR8][R8.64+0x28] ;  /* 0x0000280808187981 */ /* 0x000f22000c1e1900 */
[----:B---3--:R-:W-:-:S03]  /*0d60*/  FFMA R23, R16, R21, R23 ;  /* 0x0000001510177223 */ /* 0x008fc60000000017 */
[----:B------:R-:W3:Y:S04]  /*0d70*/  LDG.E R21, desc[UR8][R6.64+0x2c] ;  /* 0x00002c0806157981 */ /* 0x000ee8000c1e1900 */
[----:B------:R-:W3:Y:S01]  /*0d80*/  LDG.E R16, desc[UR8][R8.64+0x2c] ;  /* 0x00002c0808107981 */ /* 0x000ee2000c1e1900 */
[----:B--2---:R-:W-:-:S03]  /*0d90*/  FFMA R20, R20, R22, R23 ;  /* 0x0000001614147223 */ /* 0x004fc60000000017 */
[----:B------:R-:W2:Y:S04]  /*0da0*/  LDG.E R23, desc[UR8][R8.64+0x30] ;  /* 0x0000300808177981 */ /* 0x000ea8000c1e1900 */
[----:B------:R-:W5:Y:S01]  /*0db0*/  LDG.E R22, desc[UR8][R8.64+0x34] ;  /* 0x0000340808167981 */ /* 0x000f62000c1e1900 */
[----:B----4-:R-:W-:-:S03]  /*0dc0*/  FFMA R24, R25, R24, R20 ;  /* 0x0000001819187223 */ /* 0x010fc60000000014 */
[----:B------:R-:W2:Y:S01]  /*0dd0*/  LDG.E R20, desc[UR8][R6.64+0x30] ;  /* 0x0000300806147981 */ /* 0x000ea2000c1e1900 */
[----:B---3--:R-:W-:-:S03]  /*0de0*/  FFMA R25, R21, R16, R24 ;  /* 0x0000001015197223 */ /* 0x008fc60000000018 */
[----:B------:R-:W3:Y:S04]  /*0df0*/  LDG.E R16, desc[UR8][R6.64+0x38] ;  /* 0x0000380806107981 */ /* 0x000ee8000c1e1900 */
[----:B------:R-:W3:Y:S04]  /*0e00*/  LDG.E R21, desc[UR8][R8.64+0x38] ;  /* 0x0000380808157981 */ /* 0x000ee8000c1e1900 */
[----:B------:R-:W4:Y:S01]  /*0e10*/  LDG.E R24, desc[UR8][R8.64+0x3c] ;  /* 0x00003c0808187981 */ /* 0x000f22000c1e1900 */
[----:B------:R-:W-:-:S04]  /*0e20*/  IADD3 R17, PT, PT, R17, 0x10, RZ ;  /* 0x0000001011117810 */ /* 0x000fc80007ffe0ff */
[----:B------:R-:W-:Y:S02]  /*0e30*/  ISETP.NE.AND P0, PT, R17, RZ, PT ;  /* 0x000000ff1100720c */ /* 0x000fe40003f05270 */
[----:B------:R-:W-:Y:S02]  /*0e40*/  IADD3 R19, PT, PT, R19, 0x10, RZ ;  /* 0x0000001013137810 */ /* 0x000fe40007ffe0ff */
[----:B------:R-:W-:Y:S01]  /*0e50*/  IADD3 R15, PT, PT, R15, 0x10, RZ ;  /* 0x000000100f0f7810 */ /* 0x000fe20007ffe0ff */
[----:B--2---:R-:W-:-:S04]  /*0e60*/  FFMA R20, R20, R23, R25 ;  /* 0x0000001714147223 */ /* 0x004fc80000000019 */
[----:B-----5:R-:W-:-:S04]  /*0e70*/  FFMA R27, R27, R22, R20 ;  /* 0x000000161b1b7223 */ /* 0x020fc80000000014 */
[----:B---3--:R-:W-:-:S04]  /*0e80*/  FFMA R16, R16, R21, R27 ;  /* 0x0000001510107223 */ /* 0x008fc8000000001b */
[----:B----4-:R-:W-:Y:S01]  /*0e90*/  FFMA R16, R29, R24, R16 ;  /* 0x000000181d107223 */ /* 0x010fe20000000010 */
[----:B------:R-:W-:Y:S06]  /*0ea0*/  @P0 BRA `(.L_x_9) ;  /* 0xfffffffc001c0947 */ /* 0x000fec000383ffff */
[----:B------:R-:W-:-:S07]  /*0eb0*/  MOV R15, R10 ;  /* 0x0000000a000f7202 */ /* 0x000fce0000000f00 */
.L_x_8:
[----:B------:R-:W-:-:S13]  /*0ec0*/  ISETP.NE.AND P0, PT, R2, RZ, PT ;  /* 0x000000ff0200720c */ /* 0x000fda0003f05270 */
[----:B------:R-:W-:Y:S05]  /*0ed0*/  @!P0 BRA `(.L_x_10) ;  /* 0x0000000400388947 */ /* 0x000fea0003800000 */
[----:B------:R-:W-:Y:S02]  /*0ee0*/  IADD3 R6, PT, PT, R2, -0x1, RZ ;  /* 0xffffffff02067810 */ /* 0x000fe40007ffe0ff */
[----:B------:R-:W-:Y:S02]  /*0ef0*/  ISETP.NE.AND P1, PT, R11, RZ, PT ;  /* 0x000000ff0b00720c */ /* 0x000fe40003f25270 */
[----:B------:R-:W-:-:S13]  /*0f00*/  ISETP.GE.U32.AND P0, PT, R6, 0x7, PT ;  /* 0x000000070600780c */ /* 0x000fda0003f06070 */
[----:B------:R-:W-:Y:S05]  /*0f10*/  @!P0 BRA `(.L_x_11) ;  /* 0x00000000007c8947 */ /* 0x000fea0003800000 */
[----:B------:R-:W0:Y:S01]  /*0f20*/  LDC.64 R6, c[0x0][0x380] ;  /* 0x0000e000ff067b82 */ /* 0x000e220000000a00 */
[-C--:B------:R-:W-:Y:S02]  /*0f30*/  IADD3 R17, PT, PT, R0, R15.reuse, RZ ;  /* 0x0000000f00117210 */ /* 0x080fe40007ffe0ff */
[----:B------:R-:W-:-:S05]  /*0f40*/  IADD3 R19, PT, PT, R18, R15, RZ ;  /* 0x0000000f12137210 */ /* 0x000fca0007ffe0ff */
        /* <DEDUP_REMOVED lines=11> */
[----:B------:R-:W5:Y:S01]  /*1000*/  LDG.E R27, desc[UR8][R8.64+0x1c] ;  /* 0x00001c08081b7981 */ /* 0x000f62000c1e1900 */
[----:B--2---:R-:W-:-:S03]  /*1010*/  FFMA R21, R17, R21, R16 ;  /* 0x0000001511157223 */ /* 0x004fc60000000010 */
[----:B------:R-:W2:Y:S01]  /*1020*/  LDG.E R16, desc[UR8][R6.64+0xc] ;  /* 0x00000c0806107981 */ /* 0x000ea2000c1e1900 */
[----:B---3--:R-:W-:-:S03]  /*1030*/  FFMA R23, R22, R23, R21 ;  /* 0x0000001716177223 */ /* 0x008fc60000000015 */
[----:B------:R-:W2:Y:S04]  /*1040*/  LDG.E R17, desc[UR8][R8.64+0xc] ;  /* 0x00000c0808117981 */ /* 0x000ea8000c1e1900 */
[----:B------:R-:W3:Y:S04]  /*1050*/  LDG.E R21, desc[UR8][R6.64+0x10] ;  /* 0x0000100806157981 */ /* 0x000ee8000c1e1900 */
[----:B------:R-:W3:Y:S01]  /*1060*/  LDG.E R22, desc[UR8][R8.64+0x10] ;  /* 0x0000100808167981 */ /* 0x000ee2000c1e1900 */
[----:B----4-:R-:W-:-:S03]  /*1070*/  FFMA R25, R20, R19, R23 ;  /* 0x0000001314197223 */ /* 0x010fc60000000017 */
[----:B------:R-:W5:Y:S04]  /*1080*/  LDG.E R23, desc[UR8][R6.64+0x14] ;  /* 0x0000140806177981 */ /* 0x000f68000c1e1900 */
[----:B------:R-:W4:Y:S04]  /*1090*/  LDG.E R19, desc[UR8][R6.64+0x18] ;  /* 0x0000180806137981 */ /* 0x000f28000c1e1900 */
[----:B------:R-:W4:Y:S01]  /*10a0*/  LDG.E R20, desc[UR8][R6.64+0x1c] ;  /* 0x00001c0806147981 */ /* 0x000f22000c1e1900 */
[----:B------:R-:W-:Y:S01]  /*10b0*/  IADD3 R15, PT, PT, R15, 0x8, RZ ;  /* 0x000000080f0f7810 */ /* 0x000fe20007ffe0ff */
[----:B--2---:R-:W-:-:S04]  /*10c0*/  FFMA R16, R16, R17, R25 ;  /* 0x0000001110107223 */ /* 0x004fc80000000019 */
[----:B---3--:R-:W-:-:S04]  /*10d0*/  FFMA R16, R21, R22, R16 ;  /* 0x0000001615107223 */ /* 0x008fc80000000010 */
[----:B-----5:R-:W-:-:S04]  /*10e0*/  FFMA R16, R23, R24, R16 ;  /* 0x0000001817107223 */ /* 0x020fc80000000010 */
[----:B----4-:R-:W-:-:S04]  /*10f0*/  FFMA R19, R19, R26, R16 ;  /* 0x0000001a13137223 */ /* 0x010fc80000000010 */
[----:B------:R-:W-:-:S07]  /*1100*/  FFMA R16, R20, R27, R19 ;  /* 0x0000001b14107223 */ /* 0x000fce0000000013 */
.L_x_11:
        /* <DEDUP_REMOVED lines=19> */
[----:B------:R-:W-:Y:S01]  /*1240*/  IADD3 R15, PT, PT, R15, 0x4, RZ ;  /* 0x000000040f0f7810 */ /* 0x000fe20007ffe0ff */
[----:B--2---:R-:W-:-:S04]  /*1250*/  FFMA R17, R17, R19, R16 ;  /* 0x0000001311117223 */ /* 0x004fc80000000010 */
[----:B---3--:R-:W-:-:S04]  /*1260*/  FFMA R17, R20, R21, R17 ;  /* 0x0000001514117223 */ /* 0x008fc80000000011 */
[----:B----4-:R-:W-:-:S04]  /*1270*/  FFMA R17, R22, R23, R17 ;  /* 0x0000001716117223 */ /* 0x010fc80000000011 */
[----:B-----5:R-:W-:-:S07]  /*1280*/  FFMA R16, R24, R25, R17 ;  /* 0x0000001918107223 */ /* 0x020fce0000000011 */
.L_x_12:
[----:B------:R-:W-:Y:S05]  /*1290*/  @!P1 BRA `(.L_x_10) ;  /* 0x0000000000489947 */ /* 0x000fea0003800000 */
[----:B------:R-:W0:Y:S01]  /*12a0*/  LDC.64 R6, c[0x0][0x380] ;  /* 0x0000e000ff067b82 */ /* 0x000e220000000a00 */
[-C--:B------:R-:W-:Y:S02]  /*12b0*/  IADD3 R17, PT, PT, R0, R15.reuse, RZ ;  /* 0x0000000f00117210 */ /* 0x080fe40007ffe0ff */
[----:B------:R-:W-:-:S05]  /*12c0*/  IADD3 R15, PT, PT, R18, R15, RZ ;  /* 0x0000000f120f7210 */ /* 0x000fca0007ffe0ff */
[----:B------:R-:W1:Y:S01]  /*12d0*/  LDC.64 R8, c[0x0][0x390] ;  /* 0x0000e400ff087b82 */ /* 0x000e620000000a00 */
[----:B0-----:R-:W-:-:S04]  /*12e0*/  IMAD.WIDE R6, R17, 0x4, R6 ;  /* 0x0000000411067825 */ /* 0x001fc800078e0206 */
[----:B-1----:R-:W-:Y:S02]  /*12f0*/  IMAD.WIDE R8, R15, 0x4, R8 ;  /* 0x000000040f087825 */ /* 0x002fe400078e0208 */
[----:B------:R-:W2:Y:S04]  /*1300*/  LDG.E R15, desc[UR8][R6.64] ;  /* 0x00000008060f7981 */ /* 0x000ea8000c1e1900 */
[----:B------:R-:W2:Y:S01]  /*1310*/  LDG.E R17, desc[UR8][R8.64] ;  /* 0x0000000808117981 */ /* 0x000ea2000c1e1900 */
[----:B------:R-:W-:Y:S01]  /*1320*/  ISETP.NE.AND P0, PT, R12, 0x1, PT ;  /* 0x000000010c00780c */ /* 0x000fe20003f05270 */
[----:B--2---:R-:W-:-:S12]  /*1330*/  FFMA R16, R15, R17, R16 ;  /* 0x000000110f107223 */ /* 0x004fd80000000010 */
[----:B------:R-:W-:Y:S05]  /*1340*/  @!P0 BRA `(.L_x_10) ;  /* 0x00000000001c8947 */ /* 0x000fea0003800000 */
[----:B------:R-:W-:Y:S01]  /*1350*/  ISETP.NE.AND P0, PT, R12, 0x2, PT ;  /* 0x000000020c00780c */ /* 0x000fe20003f05270 */
[----:B------:R-:W2:Y:S04]  /*1360*/  LDG.E R15, desc[UR8][R6.64+0x4] ;  /* 0x00000408060f7981 */ /* 0x000ea8000c1e1900 */
[----:B------:R-:W2:Y:S08]  /*1370*/  LDG.E R17, desc[UR8][R8.64+0x4] ;  /* 0x0000040808117981 */ /* 0x000eb0000c1e1900 */
[----:B------:R-:W3:Y:S04]  /*1380*/  @P0 LDG.E R19, desc[UR8][R6.64+0x8] ;  /* 0x0000080806130981 */ /* 0x000ee8000c1e1900 */
[----:B------:R-:W3:Y:S01]  /*1390*/  @P0 LDG.E R18, desc[UR8][R8.64+0x8] ;  /* 0x0000080808120981 */ /* 0x000ee2000c1e1900 */
[----:B--2---:R-:W-:-:S04]  /*13a0*/  FFMA R16, R15, R17, R16 ;  /* 0x000000110f107223 */ /* 0x004fc80000000010 */
[----:B---3--:R-:W-:-:S07]  /*13b0*/  @P0 FFMA R16, R19, R18, R16 ;  /* 0x0000001213100223 */ /* 0x008fce0000000010 */
.L_x_10:
[C---:B------:R-:W-:Y:S02]  /*13c0*/  LEA R7, R13.reuse, R1, 0x2 ;  /* 0x000000010d077211 */ /* 0x040fe400078e10ff */
[----:B------:R-:W-:-:S03]  /*13d0*/  IADD3 R13, PT, PT, R13, 0x1, RZ ;  /* 0x000000010d0d7810 */ /* 0x000fc60007ffe0ff */
[----:B------:R2:W-:Y:S01]  /*13e0*/  STL [R7], R16 ;  /* 0x0000001007007387 */ /* 0x0005e20000100800 */
[----:B------:R-:W-:-:S13]  /*13f0*/  ISETP.NE.AND P0, PT, R13, R3, PT ;  /* 0x000000030d00720c */ /* 0x000fda0003f05270 */
[----:B--2---:R-:W-:Y:S05]  /*1400*/  @!P0 BRA `(.L_x_6) ;  /* 0x0000000000d48947 */ /* 0x004fea0003800000 */
[----:B------:R-:W-:Y:S05]  /*1410*/  BRA `(.L_x_13) ;  /* 0xfffffff400907947 */ /* 0x000fea000383ffff */
.L_x_7:
[C---:B------:R-:W-:Y:S01]  /*1420*/  ISETP.GE.U32.AND P0, PT, R3.reuse, 0x10, PT ;  /* 0x000000100300780c */ /* 0x040fe20003f06070 */
[----:B------:R-:W-:Y:S01]  /*1430*/  HFMA2 R0, -RZ, RZ, 0, 0 ;  /* 0x00000000ff007431 */ /* 0x000fe200000001ff */
[----:B------:R-:W-:-:S04]  /*1440*/  LOP3.LUT R7, R3, 0xf, RZ, 0xc0, !PT ;  /* 0x0000000f03077812 */ /* 0x000fc800078ec0ff */
[----:B------:R-:W-:-:S07]  /*1450*/  ISETP.NE.AND P1, PT, R7, RZ, PT ;  /* 0x000000ff0700720c */ /* 0x000fce0003f25270 */
[----:B------:R-:W-:Y:S06]  /*1460*/  @!P0 BRA `(.L_x_14) ;  /* 0x0000000000388947 */ /* 0x000fec0003800000 */
[----:B------:R-:W-:Y:S02]  /*1470*/  LOP3.LUT R0, R3, 0x7ffffff0, RZ, 0xc0, !PT ;  /* 0x7ffffff003007812 */ /* 0x000fe400078ec0ff */
[----:B------:R-:W-:-:S07]  /*1480*/  MOV R2, RZ ;  /* 0x000000ff00027202 */ /* 0x000fce0000000f00 */
.L_x_15:
[C---:B0-----:R-:W-:Y:S02]  /*1490*/  LEA R6, R2.reuse, R1, 0x2 ;  /* 0x0000000102067211 */ /* 0x041fe400078e10ff */
[----:B------:R-:W-:-:S03]  /*14a0*/  IADD3 R2, PT, PT, R2, 0x10, RZ ;  /* 0x0000001002027810 */ /* 0x000fc60007ffe0ff */
[----:B------:R0:W-:Y:S01]  /*14b0*/  STL.64 [R6], RZ ;  /* 0x000000ff06007387 */ /* 0x0001e20000100a00 */
[----:B------:R-:W-:-:S03]  /*14c0*/  ISETP.NE.AND P0, PT, R2, R0, PT ;  /* 0x000000000200720c */ /* 0x000fc60003f05270 */
[----:B------:R0:W-:Y:S04]  /*14d0*/  STL.64 [R6+0x8], RZ ;  /* 0x000008ff06007387 */ /* 0x0001e80000100a00 */
[----:B------:R0:W-:Y:S04]  /*14e0*/  STL.64 [R6+0x10], RZ ;  /* 0x000010ff06007387 */ /* 0x0001e80000100a00 */
[----:B------:R0:W-:Y:S04]  /*14f0*/  STL.64 [R6+0x18], RZ ;  /* 0x000018ff06007387 */ /* 0x0001e80000100a00 */
[----:B------:R0:W-:Y:S04]  /*1500*/  STL.64 [R6+0x20], RZ ;  /* 0x000020ff06007387 */ /* 0x0001e80000100a00 */
[----:B------:R0:W-:Y:S04]  /*1510*/  STL.64 [R6+0x28], RZ ;  /* 0x000028ff06007387 */ /* 0x0001e80000100a00 */
[----:B------:R0:W-:Y:S04]  /*1520*/  STL.64 [R6+0x30], RZ ;  /* 0x000030ff06007387 */ /* 0x0001e80000100a00 */
[----:B------:R0:W-:Y:S01]  /*1530*/  STL.64 [R6+0x38], RZ ;  /* 0x000038ff06007387 */ /* 0x0001e20000100a00 */
[----:B------:R-:W-:Y:S05]  /*1540*/  @P0 BRA `(.L_x_15) ;  /* 0xfffffffc00d00947 */ /* 0x000fea000383ffff */
.L_x_14:
[----:B------:R-:W-:Y:S05]  /*1550*/  @!P1 BRA `(.L_x_6) ;  /* 0x0000000000809947 */ /* 0x000fea0003800000 */
[----:B------:R-:W-:Y:S02]  /*1560*/  ISETP.GE.U32.AND P0, PT, R7, 0x8, PT ;  /* 0x000000080700780c */ /* 0x000fe40003f06070 */
[----:B0-----:R-:W-:-:S04]  /*1570*/  LOP3.LUT R6, R3, 0x7, RZ, 0xc0, !PT ;  /* 0x0000000703067812 */ /* 0x001fc800078ec0ff */
[----:B------:R-:W-:-:S07]  /*1580*/  ISETP.NE.AND P1, PT, R6, RZ, PT ;  /* 0x000000ff0600720c */ /* 0x000fce0003f25270 */
[----:B------:R-:W-:Y:S06]  /*1590*/  @!P0 BRA `(.L_x_16) ;  /* 0x0000000000288947 */ /* 0x000fec0003800000 */
[C---:B------:R-:W-:Y:S02]  /*15a0*/  LEA R2, R0.reuse, R1, 0x2 ;  /* 0x0000000100027211 */ /* 0x040fe400078e10ff */
[----:B------:R-:W-:-:S03]  /*15b0*/  IADD3 R0, PT, PT, R0, 0x8, RZ ;  /* 0x0000000800007810 */ /* 0x000fc60007ffe0ff */
[----:B------:R0:W-:Y:S04]  /*15c0*/  STL [R2], RZ ;  /* 0x000000ff02007387 */ /* 0x0001e80000100800 */
[----:B------:R0:W-:Y:S04]  /*15d0*/  STL [R2+0x4], RZ ;  /* 0x000004ff02007387 */ /* 0x0001e80000100800 */
[----:B------:R0:W-:Y:S04]  /*15e0*/  STL [R2+0x8], RZ ;  /* 0x000008ff02007387 */ /* 0x0001e80000100800 */
[----:B------:R0:W-:Y:S04]  /*15f0*/  STL [R2+0xc], RZ ;  /* 0x00000cff02007387 */ /* 0x0001e80000100800 */
[----:B------:R0:W-:Y:S04]  /*1600*/  STL [R2+0x10], RZ ;  /* 0x000010ff02007387 */ /* 0x0001e80000100800 */
[----:B------:R0:W-:Y:S04]  /*1610*/  STL [R2+0x14], RZ ;  /* 0x000014ff02007387 */ /* 0x0001e80000100800 */
[----:B------:R0:W-:Y:S04]  /*1620*/  STL [R2+0x18], RZ ;  /* 0x000018ff02007387 */ /* 0x0001e80000100800 */
[----:B------:R0:W-:Y:S02]  /*1630*/  STL [R2+0x1c], RZ ;  /* 0x00001cff02007387 */ /* 0x0001e40000100800 */
.L_x_16:
[----:B------:R-:W-:Y:S05]  /*1640*/  @!P1 BRA `(.L_x_6) ;  /* 0x0000000000449947 */ /* 0x000fea0003800000 */
[----:B------:R-:W-:Y:S02]  /*1650*/  ISETP.GE.U32.AND P0, PT, R6, 0x4, PT ;  /* 0x000000040600780c */ /* 0x000fe40003f06070 */
[----:B0-----:R-:W-:-:S04]  /*1660*/  LOP3.LUT R2, R3, 0x3, RZ, 0xc0, !PT ;  /* 0x0000000303027812 */ /* 0x001fc800078ec0ff */
[----:B------:R-:W-:-:S07]  /*1670*/  ISETP.NE.AND P1, PT, R2, RZ, PT ;  /* 0x000000ff0200720c */ /* 0x000fce0003f25270 */
[C---:B------:R-:W-:Y:S02]  /*1680*/  @P0 LEA R6, R0.reuse, R1, 0x2 ;  /* 0x0000000100060211 */ /* 0x040fe400078e10ff */
[----:B------:R-:W-:-:S03]  /*1690*/  @P0 IADD3 R0, PT, PT, R0, 0x4, RZ ;  /* 0x0000000400000810 */ /* 0x000fc60007ffe0ff */
[----:B------:R1:W-:Y:S04]  /*16a0*/  @P0 STL [R6], RZ ;  /* 0x000000ff06000387 */ /* 0x0003e80000100800 */
[----:B------:R1:W-:Y:S04]  /*16b0*/  @P0 STL [R6+0x4], RZ ;  /* 0x000004ff06000387 */ /* 0x0003e80000100800 */
[----:B------:R1:W-:Y:S04]  /*16c0*/  @P0 STL [R6+0x8], RZ ;  /* 0x000008ff06000387 */ /* 0x0003e80000100800 */
[----:B------:R1:W-:Y:S01]  /*16d0*/  @P0 STL [R6+0xc], RZ ;  /* 0x00000cff06000387 */ /* 0x0003e20000100800 */
[----:B------:R-:W-:Y:S05]  /*16e0*/  @!P1 BRA `(.L_x_6) ;  /* 0x00000000001c9947 */ /* 0x000fea0003800000 */
[----:B------:R-:W-:-:S05]  /*16f0*/  UMOV UR4, URZ ;  /* 0x000000ff00047c82 */ /* 0x000fca0008000000 */
.L_x_17:
[C---:B-1----:R-:W-:Y:S01]  /*1700*/  LEA R6, R0.reuse, R1, 0x2 ;  /* 0x0000000100067211 */ /* 0x042fe200078e10ff */
[----:B------:R-:W-:Y:S01]  /*1710*/  UIADD3 UR4, UPT, UPT, UR4, 0x1, URZ ;  /* 0x0000000104047890 */ /* 0x000fe2000fffe0ff */
[----:B------:R-:W-:-:S03]  /*1720*/  IADD3 R0, PT, PT, R0, 0x1, RZ ;  /* 0x0000000100007810 */ /* 0x000fc60007ffe0ff */
[----:B------:R2:W-:Y:S02]  /*1730*/  STL [R6], RZ ;  /* 0x000000ff06007387 */ /* 0x0005e40000100800 */
[----:B------:R-:W-:-:S13]  /*1740*/  ISETP.NE.AND P0, PT, R2, UR4, PT ;  /* 0x0000000402007c0c */ /* 0x000fda000bf05270 */
[----:B--2---:R-:W-:Y:S05]  /*1750*/  @P0 BRA `(.L_x_17) ;  /* 0xfffffffc00e80947 */ /* 0x004fea000383ffff */
.L_x_6:
[----:B------:R-:W-:-:S13]  /*1760*/  ISETP.GE.AND P0, PT, R3, 0x1, PT ;  /* 0x000000010300780c */ /* 0x000fda0003f06270 */
[----:B------:R-:W-:Y:S05]  /*1770*/  @!P0 BRA `(.L_x_18) ;  /* 0x0000002000a48947 */ /* 0x000fea0003800000 */
[----:B------:R-:W-:Y:S01]  /*1780*/  ISETP.GE.U32.AND P0, PT, R3, 0x10, PT ;  /* 0x000000100300780c */ /* 0x000fe20003f06070 */
[----:B------:R-:W-:Y:S01]  /*1790*/  HFMA2 R8, -RZ, RZ, 0, 0 ;  /* 0x00000000ff087431 */ /* 0x000fe200000001ff */
[----:B01----:R-:W-:Y:S02]  /*17a0*/  IADD3 R6, PT, PT, R1, 0x28, RZ ;  /* 0x0000002801067810 */ /* 0x003fe40007ffe0ff */
[----:B------:R-:W-:-:S09]  /*17b0*/  LOP3.LUT R7, R3, 0xf, RZ, 0xc0, !PT ;  /* 0x0000000f03077812 */ /* 0x000fd200078ec0ff */
[----:B------:R-:W-:Y:S05]  /*17c0*/  @!P0 BRA `(.L_x_19) ;  /* 0x0000001000488947 */ /* 0x000fea0003800000 */
[----:B------:R-:W0:Y:S01]  /*17d0*/  LDC R9, c[0x0][0x3bc] ;  /* 0x0000ef00ff097b82 */ /* 0x000e220000000800 */
[----:B------:R-:W-:Y:S02]  /*17e0*/  LOP3.LUT R8, R3, 0x7ffffff0, RZ, 0xc0, !PT ;  /* 0x7ffffff003087812 */ /* 0x000fe400078ec0ff */
[C---:B------:R-:W-:Y:S02]  /*17f0*/  IADD3 R10, PT, PT, R1.reuse, 0x20, RZ ;  /* 0x00000020010a7810 */ /* 0x040fe40007ffe0ff */
[----:B------:R-:W-:Y:S02]  /*1800*/  IADD3 R11, PT, PT, R1, 0x48, RZ ;  /* 0x00000048010b7810 */ /* 0x000fe40007ffe0ff */
[----:B------:R-:W-:-:S07]  /*1810*/  IADD3 R12, PT, PT, -R8, RZ, RZ ;  /* 0x000000ff080c7210 */ /* 0x000fce0007ffe1ff */
.L_x_52:
[----:B------:R-:W2:Y:S01]  /*1820*/  LDL.64 R2, [R10+-0x20] ;  /* 0xffffe0000a027983 */ /* 0x000ea20000100a00 */
[----:B0-----:R-:W0:Y:S01]  /*1830*/  MUFU.RCP R0, R9 ;  /* 0x0000000900007308 */ /* 0x001e220000001000 */
[----:B------:R-:W-:Y:S01]  /*1840*/  BSSY.RECONVERGENT B2, `(.L_x_20) ;  /* 0x000000c000027945 */ /* 0x000fe20003800200 */
[----:B0-----:R-:W-:-:S04]  /*1850*/  FFMA R13, R0, -R9, 1 ;  /* 0x3f800000000d7423 */ /* 0x001fc80000000809 */
[----:B------:R-:W-:Y:S02]  /*1860*/  FFMA R13, R0, R13, R0 ;  /* 0x0000000d000d7223 */ /* 0x000fe40000000000 */
[----:B--2---:R-:W0:Y:S02]  /*1870*/  FCHK P0, R2, R9 ;  /* 0x0000000902007302 */ /* 0x004e240000000000 */
[----:B------:R-:W-:-:S04]  /*1880*/  FFMA R0, R2, R13, RZ ;  /* 0x0000000d02007223 */ /* 0x000fc800000000ff */
[----:B------:R-:W-:-:S04]  /*1890*/  FFMA R14, R0, -R9, R2 ;  /* 0x80000009000e7223 */ /* 0x000fc80000000002 */
[----:B------:R-:W-:Y:S01]  /*18a0*/  FFMA R0, R13, R14, R0 ;  /* 0x0000000e0d007223 */ /* 0x000fe20000000000 */
[----:B0-----:R-:W-:Y:S06]  /*18b0*/  @!P0 BRA `(.L_x_21) ;  /* 0x0000000000108947 */ /* 0x001fec0003800000 */
[----:B------:R-:W0:Y:S01]  /*18c0*/  LDCU UR4, c[0x0][0x3bc] ;  /* 0x00007780ff0477ac */ /* 0x000e220008000800 */
[----:B------:R-:W-:Y:S02]  /*18d0*/  MOV R14, 0x1900 ;  /* 0x00001900000e7802 */ /* 0x000fe40000000f00 */
[----:B0-----:R-:W-:-:S07]  /*18e0*/  MOV R0, UR4 ;  /* 0x0000000400007c02 */ /* 0x001fce0008000f00 */
[----:B------:R-:W-:Y:S05]  /*18f0*/  CALL.REL.NOINC `($__internal_0_$__cuda_sm3x_div_rn_noftz_f32_slowpath) ;  /* 0x0000003000b07944 */ /* 0x000fea0003c00000 */
.L_x_21:
[----:B------:R-:W-:Y:S05]  /*1900*/  BSYNC.RECONVERGENT B2 ;  /* 0x0000000000027941 */ /* 0x000fea0003800200 */
.L_x_20:
[----:B------:R-:W0:Y:S01]  /*1910*/  MUFU.RCP R2, R9 ;  /* 0x0000000900027308 */ /* 0x000e220000001000 */
[----:B------:R1:W-:Y:S01]  /*1920*/  STL [R11+-0x1c], R0 ;  /* 0xffffe4000b007387 */ /* 0x0003e20000100800 */
[----:B------:R-:W-:Y:S06]  /*1930*/  BSSY.RECONVERGENT B2, `(.L_x_22) ;  /* 0x000000e000027945 */ /* 0x000fec0003800200 */
[----:B------:R-:W2:Y:S01]  /*1940*/  FCHK P0, R3, R9 ;  /* 0x0000000903007302 */ /* 0x000ea20000000000 */
[----:B0-----:R-:W-:-:S04]  /*1950*/  FFMA R13, R2, -R9, 1 ;  /* 0x3f800000020d7423 */ /* 0x001fc80000000809 */
[----:B------:R-:W-:-:S04]  /*1960*/  FFMA R15, R2, R13, R2 ;  /* 0x0000000d020f7223 */ /* 0x000fc80000000002 */
[----:B------:R-:W-:-:S04]  /*1970*/  FFMA R2, R3, R15, RZ ;  /* 0x0000000f03027223 */ /* 0x000fc800000000ff */
[----:B------:R-:W-:-:S04]  /*1980*/  FFMA R13, R2, -R9, R3 ;  /* 0x80000009020d7223 */ /* 0x000fc80000000003 */
[----:B------:R-:W-:Y:S01]  /*1990*/  FFMA R14, R15, R13, R2 ;  /* 0x0000000d0f0e7223 */ /* 0x000fe20000000002 */
[----:B-12---:R-:W-:Y:S06]  /*19a0*/  @!P0 BRA `(.L_x_23) ;  /* 0x0000000000188947 */ /* 0x006fec0003800000 */
[----:B------:R-:W0:Y:S01]  /*19b0*/  LDCU UR4, c[0x0][0x3bc] ;  /* 0x00007780ff0477ac */ /* 0x000e220008000800 */
[----:B------:R-:W-:Y:S02]  /*19c0*/  MOV R2, R3 ;  /* 0x0000000300027202 */ /* 0x000fe40000000f00 */
[----:B------:R-:W-:Y:S02]  /*19d0*/  MOV R14, 0x1a00 ;  /* 0x00001a00000e7802 */ /* 0x000fe40000000f00 */
[----:B0-----:R-:W-:-:S07]  /*19e0*/  MOV R0, UR4 ;  /* 0x0000000400007c02 */ /* 0x001fce0008000f00 */
[----:B------:R-:W-:Y:S05]  /*19f0*/  CALL.REL.NOINC `($__internal_0_$__cuda_sm3x_div_rn_noftz_f32_slowpath) ;  /* 0x0000003000707944 */ /* 0x000fea0003c00000 */
[----:B------:R-:W-:-:S07]  /*1a00*/  MOV R14, R0 ;  /* 0x00000000000e7202 */ /* 0x000fce0000000f00 */
.L_x_23:
[----:B------:R-:W-:Y:S05]  /*1a10*/  BSYNC.RECONVERGENT B2 ;  /* 0x0000000000027941 */ /* 0x000fea0003800200 */
.L_x_22:
[----:B------:R0:W-:Y:S04]  /*1a20*/  STL [R11+-0x18], R14 ;  /* 0xffffe80e0b007387 */ /* 0x0001e80000100800 */
[----:B------:R-:W2:Y:S01]  /*1a30*/  LDL.64 R2, [R10+-0x18] ;  /* 0xffffe8000a027983 */ /* 0x000ea20000100a00 */
[----:B------:R-:W1:Y:S01]  /*1a40*/  MUFU.RCP R0, R9 ;  /* 0x0000000900007308 */ /* 0x000e620000001000 */
[----:B------:R-:W-:Y:S01]  /*1a50*/  BSSY.RECONVERGENT B2, `(.L_x_24) ;  /* 0x000000d000027945 */ /* 0x000fe20003800200 */
[----:B-1----:R-:W-:-:S04]  /*1a60*/  FFMA R13, R0, -R9, 1 ;  /* 0x3f800000000d7423 */ /* 0x002fc80000000809 */
[----:B------:R-:W-:Y:S02]  /*1a70*/  FFMA R13, R0, R13, R0 ;  /* 0x0000000d000d7223 */ /* 0x000fe40000000000 */
[----:B--2---:R-:W1:Y:S02]  /*1a80*/  FCHK P0, R2, R9 ;  /* 0x0000000902007302 */ /* 0x004e640000000000 */
[----:B------:R-:W-:-:S04]  /*1a90*/  FFMA R15, R13, R2, RZ ;  /* 0x000000020d0f7223 */ /* 0x000fc800000000ff */
[----:B------:R-:W-:-:S04]  /*1aa0*/  FFMA R0, R15, -R9, R2 ;  /* 0x800000090f007223 */ /* 0x000fc80000000002 */
[----:B------:R-:W-:Y:S01]  /*1ab0*/  FFMA R16, R13, R0, R15 ;  /* 0x000000000d107223 */ /* 0x000fe2000000000f */
[----:B01----:R-:W-:Y:S06]  /*1ac0*/  @!P0 BRA `(.L_x_25) ;  /* 0x0000000000148947 */ /* 0x003fec0003800000 */
[----:B------:R-:W0:Y:S01]  /*1ad0*/  LDCU UR4, c[0x0][0x3bc] ;  /* 0x00007780ff0477ac */ /* 0x000e220008000800 */
[----:B------:R-:W-:Y:S02]  /*1ae0*/  MOV R14, 0x1b10 ;  /* 0x00001b10000e7802 */ /* 0x000fe40000000f00 */
[----:B0-----:R-:W-:-:S07]  /*1af0*/  MOV R0, UR4 ;  /* 0x0000000400007c02 */ /* 0x001fce0008000f00 */
[----:B------:R-:W-:Y:S05]  /*1b00*/  CALL.REL.NOINC `($__internal_0_$__cuda_sm3x_div_rn_noftz_f32_slowpath) ;  /* 0x00000030002c7944 */ /* 0x000fea0003c00000 */
[----:B------:R-:W-:-:S07]  /*1b10*/  MOV R16, R0 ;  /* 0x0000000000107202 */ /* 0x000fce0000000f00 */
.L_x_25:
[----:B------:R-:W-:Y:S05]  /*1b20*/  BSYNC.RECONVERGENT B2 ;  /* 0x0000000000027941 */ /* 0x000fea0003800200 */
.L_x_24:
        /* <DEDUP_REMOVED lines=15> */
.L_x_27:
[----:B------:R-:W-:Y:S05]  /*1c20*/  BSYNC.RECONVERGENT B2 ;  /* 0x0000000000027941 */ /* 0x000fea0003800200 */
.L_x_26:
        /* <DEDUP_REMOVED lines=16> */
.L_x_29:
[----:B------:R-:W-:Y:S05]  /*1d30*/  BSYNC.RECONVERGENT B2 ;  /* 0x0000000000027941 */ /* 0x000fea0003800200 */
.L_x_28:
        /* <DEDUP_REMOVED lines=15> */
.L_x_31:
[----:B------:R-:W-:Y:S05]  /*1e30*/  BSYNC.RECONVERGENT B2 ;  /* 0x0000000000027941 */ /* 0x000fea0003800200 */
.L_x_30:
        /* <DEDUP_REMOVED lines=16> */
.L_x_33:
[----:B------:R-:W-:Y:S05]  /*1f40*/  BSYNC.RECONVERGENT B2 ;  /* 0x0000000000027941 */ /* 0x000fea0003800200 */
.L_x_32:
        /* <DEDUP_REMOVED lines=15> */
.L_x_35:
[----:B------:R-:W-:Y:S05]  /*2040*/  BSYNC.RECONVERGENT B2 ;  /* 0x0000000000027941 */ /* 0x000fea0003800200 */
.L_x_34:
[----:B------:R0:W-:Y:S04]  /*2050*/  STL [R11], R0 ;  /* 0x000000000b007387 */ /* 0x0001e80000100800 */
[----:B------:R-:W2:Y:S01]  /*2060*/  LDL.64 R2, [R10] ;  /* 0x000000000a027983 */ /* 0x000ea20000100a00 */
        /* <DEDUP_REMOVED lines=14> */
.L_x_37:
[----:B------:R-:W-:Y:S05]  /*2150*/  BSYNC.RECONVERGENT B2 ;  /* 0x0000000000027941 */ /* 0x000fea0003800200 */
.L_x_36:
[----:B------:R-:W0:Y:S01]  /*2160*/  MUFU.RCP R0, R9 ;  /* 0x0000000900007308 */ /* 0x000e220000001000 */
[----:B------:R1:W-:Y:S01]  /*2170*/  STL [R11+0x4], R14 ;  /* 0x0000040e0b007387 */ /* 0x0003e20000100800 */
        /* <DEDUP_REMOVED lines=13> */
.L_x_39:
[----:B------:R-:W-:Y:S05]  /*2250*/  BSYNC.RECONVERGENT B2 ;  /* 0x0000000000027941 */ /* 0x000fea0003800200 */
.L_x_38:
[----:B------:R0:W-:Y:S04]  /*2260*/  STL [R11+0x8], R0 ;  /* 0x000008000b007387 */ /* 0x0001e80000100800 */
[----:B------:R-:W2:Y:S01]  /*2270*/  LDL.64 R2, [R10+0x8] ;  /* 0x000008000a027983 */ /* 0x000ea20000100a00 */
        /* <DEDUP_REMOVED lines=14> */
.L_x_41:
[----:B------:R-:W-:Y:S05]  /*2360*/  BSYNC.RECONVERGENT B2 ;  /* 0x0000000000027941 */ /* 0x000fea0003800200 */
.L_x_40:
        /* <DEDUP_REMOVED lines=15> */
.L_x_43:
[----:B------:R-:W-:Y:S05]  /*2460*/  BSYNC.RECONVERGENT B2 ;  /* 0x0000000000027941 */ /* 0x000fea0003800200 */
.L_x_42:
        /* <DEDUP_REMOVED lines=16> */
.L_x_45:
[----:B------:R-:W-:Y:S05]  /*2570*/  BSYNC.RECONVERGENT B2 ;  /* 0x0000000000027941 */ /* 0x000fea0003800200 */
.L_x_44:
        /* <DEDUP_REMOVED lines=15> */
.L_x_47:
[----:B------:R-:W-:Y:S05]  /*2670*/  BSYNC.RECONVERGENT B2 ;  /* 0x0000000000027941 */ /* 0x000fea0003800200 */
.L_x_46:
        /* <DEDUP_REMOVED lines=16> */
.L_x_49:
[----:B------:R-:W-:Y:S05]  /*2780*/  BSYNC.RECONVERGENT B2 ;  /* 0x0000000000027941 */ /* 0x000fea0003800200 */
.L_x_48:
        /* <DEDUP_REMOVED lines=15> */
.L_x_51:
[----:B------:R-:W-:Y:S05]  /*2880*/  BSYNC.RECONVERGENT B2 ;  /* 0x0000000000027941 */ /* 0x000fea0003800200 */
.L_x_50:
[----:B------:R-:W-:Y:S01]  /*2890*/  IADD3 R12, PT, PT, R12, 0x10, RZ ;  /* 0x000000100c0c7810 */ /* 0x000fe20007ffe0ff */
[----:B------:R0:W-:Y:S01]  /*28a0*/  STL [R11+0x20], R0 ;  /* 0x000020000b007387 */ /* 0x0001e20000100800 */
[----:B------:R-:W-:Y:S02]  /*28b0*/  IADD3 R10, PT, PT, R10, 0x40, RZ ;  /* 0x000000400a0a7810 */ /* 0x000fe40007ffe0ff */
[----:B------:R-:W-:Y:S02]  /*28c0*/  ISETP.NE.AND P0, PT, R12, RZ, PT ;  /* 0x000000ff0c00720c */ /* 0x000fe40003f05270 */
[----:B0-----:R-:W-:-:S11]  /*28d0*/  IADD3 R11, PT, PT, R11, 0x40, RZ ;  /* 0x000000400b0b7810 */ /* 0x001fd60007ffe0ff */
[----:B------:R-:W-:Y:S05]  /*28e0*/  @P0 BRA `(.L_x_52) ;  /* 0xffffffec00cc0947 */ /* 0x000fea000383ffff */
.L_x_19:
[----:B------:R-:W-:-:S13]  /*28f0*/  ISETP.NE.AND P0, PT, R7, RZ, PT ;  /* 0x000000ff0700720c */ /* 0x000fda0003f05270 */
[----:B------:R-:W-:Y:S05]  /*2900*/  @!P0 BRA `(.L_x_18) ;  /* 0x0000001000408947 */ /* 0x000fea0003800000 */
[----:B------:R-:W0:Y:S01]  /*2910*/  LDCU UR4, c[0x0][0x3b8] ;  /* 0x00007700ff0477ac */ /* 0x000e220008000800 */
[----:B------:R-:W-:Y:S01]  /*2920*/  ISETP.GE.U32.AND P0, PT, R7, 0x8, PT ;  /* 0x000000080700780c */ /* 0x000fe20003f06070 */
[----:B0-----:R-:W-:-:S12]  /*2930*/  ULOP3.LUT UR4, UR4, 0x7, URZ, 0xc0, !UPT ;  /* 0x0000000704047892 */ /* 0x001fd8000f8ec0ff */
[----:B------:R-:W-:Y:S05]  /*2940*/  @!P0 BRA `(.L_x_53) ;  /* 0x0000000800688947 */ /* 0x000fea0003800000 */
[----:B------:R-:W-:Y:S01]  /*2950*/  LEA R3, R8, R1, 0x2 ;  /* 0x0000000108037211 */ /* 0x000fe200078e10ff */
[----:B------:R-:W0:Y:S04]  /*2960*/  LDC R9, c[0x0][0x3bc] ;  /* 0x0000ef00ff097b82 */ /* 0x000e280000000800 */
[----:B------:R-:W2:Y:S01]  /*2970*/  LDL R10, [R3] ;  /* 0x00000000030a7983 */ /* 0x000ea20000100800 */
[----:B------:R-:W-:Y:S01]  /*2980*/  BSSY.RECONVERGENT B2, `(.L_x_54) ;  /* 0x000000f000027945 */ /* 0x000fe20003800200 */
[----:B0-----:R-:W0:Y:S02]  /*2990*/  MUFU.RCP R0, R9 ;  /* 0x0000000900007308 */ /* 0x001e240000001000 */
        /* <DEDUP_REMOVED lines=8> */
[----:B------:R-:W-:Y:S02]  /*2a20*/  MOV R2, R10 ;  /* 0x0000000a00027202 */ /* 0x000fe40000000f00 */
[----:B------:R-:W-:Y:S02]  /*2a30*/  MOV R14, 0x2a60 ;  /* 0x00002a60000e7802 */ /* 0x000fe40000000f00 */
[----:B0-----:R-:W-:-:S07]  /*2a40*/  MOV R0, UR5 ;  /* 0x0000000500007c02 */ /* 0x001fce0008000f00 */
[----:B------:R-:W-:Y:S05]  /*2a50*/  CALL.REL.NOINC `($__internal_0_$__cuda_sm3x_div_rn_noftz_f32_slowpath) ;  /* 0x0000002000587944 */ /* 0x000fea0003c00000 */
[----:B------:R-:W-:-:S07]  /*2a60*/  MOV R2, R0 ;  /* 0x0000000000027202 */ /* 0x000fce0000000f00 */
.L_x_55:
[----:B------:R-:W-:Y:S05]  /*2a70*/  BSYNC.RECONVERGENT B2 ;  /* 0x0000000000027941 */ /* 0x000fea0003800200 */
.L_x_54:
[----:B------:R-:W-:Y:S01]  /*2a80*/  LEA R7, R8, R1, 0x2 ;  /* 0x0000000108077211 */ /* 0x000fe200078e10ff */
[----:B------:R-:W0:Y:S04]  /*2a90*/  LDC R11, c[0x0][0x3bc] ;  /* 0x0000ef00ff0b7b82 */ /* 0x000e280000000800 */
[----:B------:R1:W-:Y:S04]  /*2aa0*/  STL [R7+0x2c], R2 ;  /* 0x00002c0207007387 */ /* 0x0003e80000100800 */
[----:B------:R-:W2:Y:S01]  /*2ab0*/  LDL R12, [R3+0x4] ;  /* 0x00000400030c7983 */ /* 0x000ea20000100800 */
        /* <DEDUP_REMOVED lines=8> */
[----:B01----:R-:W-:Y:S06]  /*2b40*/  @!P0 BRA `(.L_x_57) ;  /* 0x0000000000188947 */ /* 0x003fec0003800000 */
[----:B------:R-:W0:Y:S01]  /*2b50*/  LDCU UR5, c[0x0][0x3bc] ;  /* 0x00007780ff0577ac */ /* 0x000e220008000800 */
[----:B------:R-:W-:Y:S02]  /*2b60*/  MOV R2, R12 ;  /* 0x0000000c00027202 */ /* 0x000fe40000000f00 */
[----:B------:R-:W-:Y:S02]  /*2b70*/  MOV R14, 0x2ba0 ;  /* 0x00002ba0000e7802 */ /* 0x000fe40000000f00 */
[----:B0-----:R-:W-:-:S07]  /*2b80*/  MOV R0, UR5 ;  /* 0x0000000500007c02 */ /* 0x001fce0008000f00 */
[----:B------:R-:W-:Y:S05]  /*2b90*/  CALL.REL.NOINC `($__internal_0_$__cuda_sm3x_div_rn_noftz_f32_slowpath) ;  /* 0x0000002000087944 */ /* 0x000fea0003c00000 */
[----:B------:R-:W-:-:S07]  /*2ba0*/  MOV R10, R0 ;  /* 0x00000000000a7202 */ /* 0x000fce0000000f00 */
.L_x_57:
[----:B------:R-:W-:Y:S05]  /*2bb0*/  BSYNC.RECONVERGENT B2 ;  /* 0x0000000000027941 */ /* 0x000fea0003800200 */
.L_x_56:
[----:B------:R0:W-:Y:S01]  /*2bc0*/  STL [R7+0x30], R10 ;  /* 0x0000300a07007387 */ /* 0x0001e20000100800 */
[----:B------:R-:W1:Y:S03]  /*2bd0*/  LDC R11, c[0x0][0x3bc] ;  /* 0x0000ef00ff0b7b82 */ /* 0x000e660000000800 */
[----:B------:R-:W2:Y:S01]  /*2be0*/  LDL R12, [R3+0x8] ;  /* 0x00000800030c7983 */ /* 0x000ea20000100800 */
[----:B------:R-:W-:Y:S01]  /*2bf0*/  BSSY.RECONVERGENT B2, `(.L_x_58) ;  /* 0x000000f000027945 */ /* 0x000fe20003800200 */
[----:B-1----:R-:W1:Y:S02]  /*2c00*/  MUFU.RCP R0, R11 ;  /* 0x0000000b00007308 */ /* 0x002e640000001000 */
        /* <DEDUP_REMOVED lines=13> */
.L_x_59:
[----:B------:R-:W-:Y:S05]  /*2ce0*/  BSYNC.RECONVERGENT B2 ;  /* 0x0000000000027941 */ /* 0x000fea0003800200 */
.L_x_58:
        /* <DEDUP_REMOVED lines=18> */
.L_x_61:
[----:B------:R-:W-:Y:S05]  /*2e10*/  BSYNC.RECONVERGENT B2 ;  /* 0x0000000000027941 */ /* 0x000fea0003800200 */
.L_x_60:
        /* <DEDUP_REMOVED lines=18> */
.L_x_63:
[----:B------:R-:W-:Y:S05]  /*2f40*/  BSYNC.RECONVERGENT B2 ;  /* 0x0000000000027941 */ /* 0x000fea0003800200 */
.L_x_62:
        /* <DEDUP_REMOVED lines=18> */
.L_x_65:
[----:B------:R-:W-:Y:S05]  /*3070*/  BSYNC.RECONVERGENT B2 ;  /* 0x0000000000027941 */ /* 0x000fea0003800200 */
.L_x_64:
        /* <DEDUP_REMOVED lines=18> */
.L_x_67:
[----:B------:R-:W-:Y:S05]  /*31a0*/  BSYNC.RECONVERGENT B2 ;  /* 0x0000000000027941 */ /* 0x000fea0003800200 */
.L_x_66:
        /* <DEDUP_REMOVED lines=17> */
.L_x_69:
[----:B------:R-:W-:Y:S05]  /*32c0*/  BSYNC.RECONVERGENT B2 ;  /* 0x0000000000027941 */ /* 0x000fea0003800200 */
.L_x_68:
[----:B------:R0:W-:Y:S01]  /*32d0*/  STL [R7+0x48], R0 ;  /* 0x0000480007007387 */ /* 0x0001e20000100800 */
[----:B------:R-:W-:-:S07]  /*32e0*/  IADD3 R8, PT, PT, R8, 0x8, RZ ;  /* 0x0000000808087810 */ /* 0x000fce0007ffe0ff */
.L_x_53:
[----:B------:R-:W-:-:S09]  /*32f0*/  UISETP.NE.AND UP0, UPT, UR4, URZ, UPT ;  /* 0x000000ff0400728c */ /* 0x000fd2000bf05270 */
[----:B------:R-:W-:Y:S05]  /*3300*/  BRA.U !UP0, `(.L_x_18) ;  /* 0x0000000508c07547 */ /* 0x000fea000b800000 */
[----:B------:R-:W1:Y:S01]  /*3310*/  LDCU UR5, c[0x0][0x3b8] ;  /* 0x00007700ff0577ac */ /* 0x000e620008000800 */
[----:B------:R-:W-:Y:S02]  /*3320*/  UISETP.GE.U32.AND UP0, UPT, UR4, 0x4, UPT ;  /* 0x000000040400788c */ /* 0x000fe4000bf06070 */
[----:B-1----:R-:W-:-:S07]  /*3330*/  ULOP3.LUT UR5, UR5, 0x3, URZ, 0xc0, !UPT ;  /* 0x0000000305057892 */ /* 0x002fce000f8ec0ff */
[----:B------:R-:W-:Y:S05]  /*3340*/  BRA.U !UP0, `(.L_x_70) ;  /* 0x0000000508387547 */ /* 0x000fea000b800000 */
        /* <DEDUP_REMOVED lines=18> */
.L_x_72:
[----:B------:R-:W-:Y:S05]  /*3470*/  BSYNC.RECONVERGENT B2 ;  /* 0x0000000000027941 */ /* 0x000fea0003800200 */
.L_x_71:
        /* <DEDUP_REMOVED lines=19> */
.L_x_74:
[----:B------:R-:W-:Y:S05]  /*35b0*/  BSYNC.RECONVERGENT B2 ;  /* 0x0000000000027941 */ /* 0x000fea0003800200 */
.L_x_73:
        /* <DEDUP_REMOVED lines=18> */
.L_x_76:
[----:B------:R-:W-:Y:S05]  /*36e0*/  BSYNC.RECONVERGENT B2 ;  /* 0x0000000000027941 */ /* 0x000fea0003800200 */
.L_x_75:
        /* <DEDUP_REMOVED lines=17> */
.L_x_78:
[----:B------:R-:W-:Y:S05]  /*3800*/  BSYNC.RECONVERGENT B2 ;  /* 0x0000000000027941 */ /* 0x000fea0003800200 */
.L_x_77:
[----:B------:R1:W-:Y:S01]  /*3810*/  STL [R7+0x38], R0 ;  /* 0x0000380007007387 */ /* 0x0003e20000100800 */
[----:B------:R-:W-:-:S07]  /*3820*/  IADD3 R8, PT, PT, R8, 0x4, RZ ;  /* 0x0000000408087810 */ /* 0x000fce0007ffe0ff */
.L_x_70:
[----:B------:R-:W-:-:S09]  /*3830*/  UISETP.NE.AND UP0, UPT, UR5, URZ, UPT ;  /* 0x000000ff0500728c */ /* 0x000fd2000bf05270 */
[----:B------:R-:W-:Y:S05]  /*3840*/  BRA.U !UP0, `(.L_x_18) ;  /* 0x0000000108707547 */ /* 0x000fea000b800000 */
[----:B------:R-:W2:Y:S01]  /*3850*/  LDC R3, c[0x0][0x3bc] ;  /* 0x0000ef00ff037b82 */ /* 0x000ea20000000800 */
[C---:B------:R-:W-:Y:S01]  /*3860*/  LEA R6, R8.reuse, R6, 0x2 ;  /* 0x0000000608067211 */ /* 0x040fe200078e10ff */
[----:B------:R-:W-:Y:S01]  /*3870*/  UIADD3 UR4, UPT, UPT, -UR5, URZ, URZ ;  /* 0x000000ff05047290 */ /* 0x000fe2000fffe1ff */
[----:B------:R-:W-:Y:S02]  /*3880*/  LEA R8, R8, R1, 0x2 ;  /* 0x0000000108087211 */ /* 0x000fe400078e10ff */
[----:B------:R-:W-:-:S09]  /*3890*/  IADD3 R6, PT, PT, R6, 0x4, RZ ;  /* 0x0000000406067810 */ /* 0x000fd20007ffe0ff */
.L_x_81:
[----:B------:R-:W3:Y:S01]  /*38a0*/  LDL R9, [R8] ;  /* 0x0000000008097983 */ /* 0x000ee20000100800 */
[----:B012---:R-:W0:Y:S01]  /*38b0*/  MUFU.RCP R0, R3 ;  /* 0x0000000300007308 */ /* 0x007e220000001000 */
[----:B------:R-:W-:Y:S01]  /*38c0*/  BSSY.RECONVERGENT B2, `(.L_x_79) ;  /* 0x000000e000027945 */ /* 0x000fe20003800200 */
[----:B0-----:R-:W-:-:S04]  /*38d0*/  FFMA R7, R0, -R3, 1 ;  /* 0x3f80000000077423 */ /* 0x001fc80000000803 */
[----:B------:R-:W-:Y:S02]  /*38e0*/  FFMA R0, R0, R7, R0 ;  /* 0x0000000700007223 */ /* 0x000fe40000000000 */
[----:B---3--:R-:W0:Y:S02]  /*38f0*/  FCHK P0, R9, R3 ;  /* 0x0000000309007302 */ /* 0x008e240000000000 */
        /* <DEDUP_REMOVED lines=10> */
.L_x_80:
[----:B------:R-:W-:Y:S05]  /*39a0*/  BSYNC.RECONVERGENT B2 ;  /* 0x0000000000027941 */ /* 0x000fea0003800200 */
.L_x_79:
[----:B------:R-:W-:Y:S01]  /*39b0*/  UIADD3 UR4, UPT, UPT, UR4, 0x1, URZ ;  /* 0x0000000104047890 */ /* 0x000fe2000fffe0ff */
[----:B------:R0:W-:Y:S01]  /*39c0*/  STL [R6], R7 ;  /* 0x0000000706007387 */ /* 0x0001e20000100800 */
[----:B------:R-:W-:Y:S02]  /*39d0*/  IADD3 R8, PT, PT, R8, 0x4, RZ ;  /* 0x0000000408087810 */ /* 0x000fe40007ffe0ff */
[----:B------:R-:W-:Y:S01]  /*39e0*/  UISETP.NE.AND UP0, UPT, UR4, URZ, UPT ;  /* 0x000000ff0400728c */ /* 0x000fe2000bf05270 */
[----:B0-----:R-:W-:-:S08]  /*39f0*/  IADD3 R6, PT, PT, R6, 0x4, RZ ;  /* 0x0000000406067810 */ /* 0x001fd00007ffe0ff */
[----:B------:R-:W-:Y:S05]  /*3a00*/  BRA.U UP0, `(.L_x_81) ;  /* 0xfffffffd00a47547 */ /* 0x000fea000b83ffff */
.L_x_18:
[----:B01----:R-:W0:Y:S01]  /*3a10*/  LDC R6, c[0x0][0x3bc] ;  /* 0x0000ef00ff067b82 */ /* 0x003e220000000800 */
[----:B------:R-:W-:Y:S01]  /*3a20*/  BSSY.RECONVERGENT B2, `(.L_x_82) ;  /* 0x000000f000027945 */ /* 0x000fe20003800200 */
[----:B0-----:R-:W0:Y:S08]  /*3a30*/  MUFU.RCP R3, R6 ;  /* 0x0000000600037308 */ /* 0x001e300000001000 */
[----:B------:R-:W1:Y:S01]  /*3a40*/  FCHK P0, R5, R6 ;  /* 0x0000000605007302 */ /* 0x000e620000000000 */
[----:B0-----:R-:W-:-:S04]  /*3a50*/  FFMA R0, R3, -R6, 1 ;  /* 0x3f80000003007423 */ /* 0x001fc80000000806 */
[----:B------:R-:W-:-:S04]  /*3a60*/  FFMA R0, R3, R0, R3 ;  /* 0x0000000003007223 */ /* 0x000fc80000000003 */
[----:B------:R-:W-:-:S04]  /*3a70*/  FFMA R2, R0, R5, RZ ;  /* 0x0000000500027223 */ /* 0x000fc800000000ff */
[----:B------:R-:W-:-:S04]  /*3a80*/  FFMA R3, R2, -R6, R5 ;  /* 0x8000000602037223 */ /* 0x000fc80000000005 */
[----:B------:R-:W-:Y:S01]  /*3a90*/  FFMA R19, R0, R3, R2 ;  /* 0x0000000300137223 */ /* 0x000fe20000000002 */
[----:B-1----:R-:W-:Y:S06]  /*3aa0*/  @!P0 BRA `(.L_x_83) ;  /* 0x0000000000188947 */ /* 0x002fec0003800000 */
[----:B------:R-:W0:Y:S01]  /*3ab0*/  LDCU UR4, c[0x0][0x3bc] ;  /* 0x00007780ff0477ac */ /* 0x000e220008000800 */
[----:B------:R-:W-:Y:S02]  /*3ac0*/  MOV R2, R5 ;  /* 0x0000000500027202 */ /* 0x000fe40000000f00 */
[----:B------:R-:W-:Y:S02]  /*3ad0*/  MOV R14, 0x3b00 ;  /* 0x00003b00000e7802 */ /* 0x000fe40000000f00 */
[----:B0-----:R-:W-:-:S07]  /*3ae0*/  MOV R0, UR4 ;  /* 0x0000000400007c02 */ /* 0x001fce0008000f00 */
[----:B------:R-:W-:Y:S05]  /*3af0*/  CALL.REL.NOINC `($__internal_0_$__cuda_sm3x_div_rn_noftz_f32_slowpath) ;  /* 0x0000001000307944 */ /* 0x000fea0003c00000 */
[----:B------:R-:W-:-:S07]  /*3b00*/  MOV R19, R0 ;  /* 0x0000000000137202 */ /* 0x000fce0000000f00 */
.L_x_83:
[----:B------:R-:W-:Y:S05]  /*3b10*/  BSYNC.RECONVERGENT B2 ;  /* 0x0000000000027941 */ /* 0x000fea0003800200 */
.L_x_82:
[----:B------:R-:W2:Y:S04]  /*3b20*/  LDL R18, [R1+0x2c] ;  /* 0x00002c0001127983 */ /* 0x000ea80000100800 */
[----:B------:R-:W3:Y:S04]  /*3b30*/  LDL.64 R6, [R1+0x30] ;  /* 0x0000300001067983 */ /* 0x000ee80000100a00 */
[----:B------:R-:W4:Y:S04]  /*3b40*/  LDL.64 R10, [R1+0x38] ;  /* 0x00003800010a7983 */ /* 0x000f280000100a00 */
[----:B------:R-:W5:Y:S04]  /*3b50*/  LDL.64 R8, [R1+0x40] ;  /* 0x0000400001087983 */ /* 0x000f680000100a00 */
[----:B------:R-:W5:Y:S04]  /*3b60*/  LDL.64 R2, [R1+0x48] ;  /* 0x0000480001027983 */ /* 0x000f680000100a00 */
[----:B------:R-:W5:Y:S01]  /*3b70*/  LDL R5, [R1+0x50] ;  /* 0x0000500001057983 */ /* 0x000f620000100800 */
[----:B------:R-:W-:Y:S01]  /*3b80*/  HFMA2 R0, -RZ, RZ, 0.96630859375, -0.0022525787353515625 ;  /* 0x3bbb989dff007431 */ /* 0x000fe200000001ff */
[----:B------:R-:W-:Y:S01]  /*3b90*/  MOV R12, 0x437c0000 ;  /* 0x437c0000000c7802 */ /* 0x000fe20000000f00 */
[----:B------:R-:W0:Y:S01]  /*3ba0*/  LDCU UR4, c[0x0][0x3b4] ;  /* 0x00007680ff0477ac */ /* 0x000e220008000800 */
[----:B------:R-:W-:Y:S02]  /*3bb0*/  BSSY.RECONVERGENT B2, `(.L_x_84) ;  /* 0x0000065000027945 */ /* 0x000fe40003800200 */
[----:B------:R-:W-:-:S04]  /*3bc0*/  FFMA.SAT R13, R19, R0, 0.5 ;  /* 0x3f000000130d7423 */ /* 0x000fc80000002000 */
[----:B------:R-:W-:-:S04]  /*3bd0*/  FFMA.RM R13, R13, R12, 12582913 ;  /* 0x4b4000010d0d7423 */ /* 0x000fc8000000400c */
[----:B------:R-:W-:Y:S01]  /*3be0*/  FADD R16, R13, -12583039 ;  /* 0xcb40007f0d107421 */ /* 0x000fe20000000000 */
[----:B0-----:R-:W-:-:S03]  /*3bf0*/  UISETP.GE.AND UP0, UPT, UR4, 0x1, UPT ;  /* 0x000000010400788c */ /* 0x001fc6000bf06270 */
[----:B------:R-:W-:-:S04]  /*3c00*/  FFMA R16, R19, 1.4426950216293334961, -R16 ;  /* 0x3fb8aa3b13107823 */ /* 0x000fc80000000810 */
[----:B------:R-:W-:-:S06]  /*3c10*/  FFMA R16, R19, 1.925963033500011079e-08, R16 ;  /* 0x32a5706013107823 */ /* 0x000fcc0000000010 */
[----:B------:R-:W-:Y:S01]  /*3c20*/  MUFU.EX2 R16, R16 ;  /* 0x0000001000107308 */ /* 0x000fe20000000800 */
[----:B--2---:R-:W-:-:S04]  /*3c30*/  FFMA.SAT R15, R18, R0, 0.5 ;  /* 0x3f000000120f7423 */ /* 0x004fc80000002000 */
[----:B------:R-:W-:Y:S01]  /*3c40*/  FFMA.RM R14, R15, R12, 12582913 ;  /* 0x4b4000010f0e7423 */ /* 0x000fe2000000400c */
[----:B---3--:R-:W-:Y:S01]  /*3c50*/  FFMA.SAT R17, R6, R0, 0.5 ;  /* 0x3f00000006117423 */ /* 0x008fe20000002000 */
[----:B------:R-:W-:Y:S02]  /*3c60*/  FFMA.SAT R23, R0, R7, 0.5 ;  /* 0x3f00000000177423 */ /* 0x000fe40000002007 */
[C---:B------:R-:W-:Y:S01]  /*3c70*/  FADD R15, R14.reuse, -12583039 ;  /* 0xcb40007f0e0f7421 */ /* 0x040fe20000000000 */
[----:B------:R-:W-:Y:S01]  /*3c80*/  FFMA.RM R17, R17, R12, 12582913 ;  /* 0x4b40000111117423 */ /* 0x000fe2000000400c */
[----:B------:R-:W-:Y:S02]  /*3c90*/  SHF.L.U32 R14, R14, 0x17, RZ ;  /* 0x000000170e0e7819 */ /* 0x000fe400000006ff */
[----:B------:R-:W-:Y:S01]  /*3ca0*/  FFMA R15, R18, 1.4426950216293334961, -R15 ;  /* 0x3fb8aa3b120f7823 */ /* 0x000fe2000000080f */
[----:B------:R-:W-:-:S03]  /*3cb0*/  FADD R21, R17, -12583039 ;  /* 0xcb40007f11157421 */ /* 0x000fc60000000000 */
[----:B------:R-:W-:Y:S01]  /*3cc0*/  FFMA R19, R18, 1.925963033500011079e-08, R15 ;  /* 0x32a5706012137823 */ /* 0x000fe2000000000f */
[----:B------:R-:W-:Y:S01]  /*3cd0*/  FFMA.RM R15, R23, R12, 12582913 ;  /* 0x4b400001170f7423 */ /* 0x000fe2000000400c */
[----:B------:R-:W-:Y:S01]  /*3ce0*/  FFMA R21, R6, 1.4426950216293334961, -R21 ;  /* 0x3fb8aa3b06157823 */ /* 0x000fe20000000815 */
[----:B----4-:R-:W-:Y:S01]  /*3cf0*/  FFMA.SAT R23, R10, R0, 0.5 ;  /* 0x3f0000000a177423 */ /* 0x010fe20000002000 */
[----:B-----5:R-:W-:Y:S01]  /*3d00*/  FFMA.SAT R29, R0, R3, 0.5 ;  /* 0x3f000000001d7423 */ /* 0x020fe20000002003 */
[----:B------:R-:W-:Y:S01]  /*3d10*/  FADD R22, R15, -12583039 ;  /* 0xcb40007f0f167421 */ /* 0x000fe20000000000 */
[----:B------:R-:W-:Y:S01]  /*3d20*/  FFMA R20, R6, 1.925963033500011079e-08, R21 ;  /* 0x32a5706006147823 */ /* 0x000fe20000000015 */
[----:B------:R-:W-:Y:S01]  /*3d30*/  FFMA.SAT R21, R0, R11, 0.5 ;  /* 0x3f00000000157423 */ /* 0x000fe2000000200b */
[-C--:B------:R-:W-:Y:S01]  /*3d40*/  FFMA.RM R18, R23, R12.reuse, 12582913 ;  /* 0x4b40000117127423 */ /* 0x080fe2000000400c */
[----:B------:R-:W-:Y:S01]  /*3d50*/  FFMA R22, R7, 1.4426950216293334961, -R22 ;  /* 0x3fb8aa3b07167823 */ /* 0x000fe20000000816 */
[----:B------:R-:W0:Y:S01]  /*3d60*/  MUFU.EX2 R19, R19 ;  /* 0x0000001300137308 */ /* 0x000e220000000800 */
[----:B------:R-:W-:Y:S01]  /*3d70*/  FFMA.RM R6, R21, R12, 12582913 ;  /* 0x4b40000115067423 */ /* 0x000fe2000000400c */
[----:B------:R-:W-:Y:S01]  /*3d80*/  FADD R23, R18, -12583039 ;  /* 0xcb40007f12177421 */ /* 0x000fe20000000000 */
[----:B------:R-:W-:Y:S01]  /*3d90*/  FFMA.SAT R21, R8, R0, 0.5 ;  /* 0x3f00000008157423 */ /* 0x000fe20000002000 */
[----:B------:R-:W-:Y:S01]  /*3da0*/  FFMA R7, R7, 1.925963033500011079e-08, R22 ;  /* 0x32a5706007077823 */ /* 0x000fe20000000016 */
[----:B------:R-:W-:Y:S01]  /*3db0*/  FADD R22, R6, -12583039 ;  /* 0xcb40007f06167421 */ /* 0x000fe20000000000 */
[C---:B------:R-:W-:Y:S01]  /*3dc0*/  FFMA R23, R10.reuse, 1.4426950216293334961, -R23 ;  /* 0x3fb8aa3b0a177823 */ /* 0x040fe20000000817 */
[-C--:B------:R-:W-:Y:S01]  /*3dd0*/  FFMA.RM R21, R21, R12.reuse, 12582913 ;  /* 0x4b40000115157423 */ /* 0x080fe2000000400c */
[----:B------:R-:W1:Y:S01]  /*3de0*/  MUFU.EX2 R20, R20 ;  /* 0x0000001400147308 */ /* 0x000e620000000800 */
[----:B------:R-:W-:Y:S01]  /*3df0*/  FFMA R22, R11, 1.4426950216293334961, -R22 ;  /* 0x3fb8aa3b0b167823 */ /* 0x000fe20000000816 */
[----:B------:R-:W-:Y:S01]  /*3e00*/  FFMA R25, R10, 1.925963033500011079e-08, R23 ;  /* 0x32a570600a197823 */ /* 0x000fe20000000017 */
[----:B------:R-:W-:Y:S01]  /*3e10*/  FADD R27, R21, -12583039 ;  /* 0xcb40007f151b7421 */ /* 0x000fe20000000000 */
[----:B------:R-:W-:Y:S01]  /*3e20*/  FFMA.SAT R23, R0, R9, 0.5 ;  /* 0x3f00000000177423 */ /* 0x000fe20000002009 */
[----:B------:R-:W-:Y:S01]  /*3e30*/  FFMA R22, R11, 1.925963033500011079e-08, R22 ;  /* 0x32a570600b167823 */ /* 0x000fe20000000016 */
[----:B------:R-:W-:Y:S01]  /*3e40*/  SHF.L.U32 R15, R15, 0x17, RZ ;  /* 0x000000170f0f7819 */ /* 0x000fe200000006ff */
[----:B------:R-:W-:Y:S01]  /*3e50*/  FFMA R27, R8, 1.4426950216293334961, -R27 ;  /* 0x3fb8aa3b081b7823 */ /* 0x000fe2000000081b */
[----:B------:R-:W-:Y:S01]  /*3e60*/  FFMA.RM R10, R23, R12, 12582913 ;  /* 0x4b400001170a7423 */ /* 0x000fe2000000400c */
[----:B------:R-:W-:Y:S01]  /*3e70*/  FFMA.SAT R23, R2, R0, 0.5 ;  /* 0x3f00000002177423 */ /* 0x000fe20000002000 */
[----:B------:R2:W-:Y:S01]  /*3e80*/  MUFU.EX2 R11, R25 ;  /* 0x00000019000b7308 */ /* 0x0005e20000000800 */
[----:B------:R-:W-:Y:S01]  /*3e90*/  FFMA R24, R8, 1.925963033500011079e-08, R27 ;  /* 0x32a5706008187823 */ /* 0x000fe2000000001b */
[----:B------:R-:W-:Y:S01]  /*3ea0*/  FADD R26, R10, -12583039 ;  /* 0xcb40007f0a1a7421 */ /* 0x000fe20000000000 */
[----:B------:R-:W-:Y:S01]  /*3eb0*/  FFMA.RM R8, R23, R12, 12582913 ;  /* 0x4b40000117087423 */ /* 0x000fe2000000400c */
[----:B0-----:R-:W-:Y:S01]  /*3ec0*/  FFMA R19, R14, R19, RZ ;  /* 0x000000130e137223 */ /* 0x001fe200000000ff */
[----:B------:R-:W-:Y:S01]  /*3ed0*/  SHF.L.U32 R21, R21, 0x17, RZ ;  /* 0x0000001715157819 */ /* 0x000fe200000006ff */
[C---:B------:R-:W-:Y:S01]  /*3ee0*/  FFMA R26, R9.reuse, 1.4426950216293334961, -R26 ;  /* 0x3fb8aa3b091a7823 */ /* 0x040fe2000000081a */
[C---:B------:R-:W-:Y:S01]  /*3ef0*/  FADD R27, R8.reuse, -12583039 ;  /* 0xcb40007f081b7421 */ /* 0x040fe20000000000 */
[----:B------:R-:W0:Y:S01]  /*3f00*/  MUFU.EX2 R7, R7 ;  /* 0x0000000700077308 */ /* 0x000e220000000800 */
[----:B------:R-:W-:Y:S01]  /*3f10*/  SHF.L.U32 R8, R8, 0x17, RZ ;  /* 0x0000001708087819 */ /* 0x000fe200000006ff */
[----:B------:R-:W-:Y:S01]  /*3f20*/  FFMA R23, R9, 1.925963033500011079e-08, R26 ;  /* 0x32a5706009177823 */ /* 0x000fe2000000001a */
[----:B------:R-:W-:-:S04]  /*3f30*/  FFMA R27, R2, 1.4426950216293334961, -R27 ;  /* 0x3fb8aa3b021b7823 */ /* 0x000fc8000000081b */
[----:B--2---:R-:W-:Y:S01]  /*3f40*/  FFMA R25, R2, 1.925963033500011079e-08, R27 ;  /* 0x32a5706002197823 */ /* 0x004fe2000000001b */
[----:B------:R-:W-:Y:S01]  /*3f50*/  FFMA.RM R2, R29, R12, 12582913 ;  /* 0x4b4000011d027423 */ /* 0x000fe2000000400c */
[----:B------:R-:W-:Y:S01]  /*3f60*/  FFMA.SAT R27, R5, R0, 0.5 ;  /* 0x3f000000051b7423 */ /* 0x000fe20000002000 */
[----:B------:R2:W-:Y:S02]  /*3f70*/  MUFU.EX2 R9, R24 ;  /* 0x0000001800097308 */ /* 0x0005e40000000800 */
[C---:B------:R-:W-:Y:S01]  /*3f80*/  FADD R26, R2.reuse, -12583039 ;  /* 0xcb40007f021a7421 */ /* 0x040fe20000000000 */
[----:B------:R-:W-:Y:S01]  /*3f90*/  FFMA.RM R12, R27, R12, 12582913 ;  /* 0x4b4000011b0c7423 */ /* 0x000fe2000000400c */
[----:B------:R-:W-:Y:S02]  /*3fa0*/  SHF.L.U32 R2, R2, 0x17, RZ ;  /* 0x0000001702027819 */ /* 0x000fe400000006ff */
[----:B------:R-:W-:Y:S02]  /*3fb0*/  FFMA R26, R3, 1.4426950216293334961, -R26 ;  /* 0x3fb8aa3b031a7823 */ /* 0x000fe4000000081a */
[----:B------:R-:W3:Y:S01]  /*3fc0*/  MUFU.EX2 R22, R22 ;  /* 0x0000001600167308 */ /* 0x000ee20000000800 */
[----:B--2---:R-:W-:Y:S01]  /*3fd0*/  SHF.L.U32 R24, R17, 0x17, RZ ;  /* 0x0000001711187819 */ /* 0x004fe200000006ff */
[----:B------:R-:W-:Y:S01]  /*3fe0*/  FFMA R0, R3, 1.925963033500011079e-08, R26 ;  /* 0x32a5706003007823 */ /* 0x000fe2000000001a */
[----:B------:R-:W-:-:S02]  /*3ff0*/  SHF.L.U32 R3, R13, 0x17, RZ ;  /* 0x000000170d037819 */ /* 0x000fc400000006ff */
[----:B------:R-:W-:Y:S01]  /*4000*/  SHF.L.U32 R13, R18, 0x17, RZ ;  /* 0x00000017120d7819 */ /* 0x000fe200000006ff */
[----:B-1----:R-:W-:Y:S01]  /*4010*/  FFMA R20, R24, R20, R19 ;  /* 0x0000001418147223 */ /* 0x002fe20000000013 */
[----:B------:R-:W-:Y:S01]  /*4020*/  FADD R24, R12, -12583039 ;  /* 0xcb40007f0c187421 */ /* 0x000fe20000000000 */
[----:B------:R-:W1:Y:S01]  /*4030*/  MUFU.EX2 R23, R23 ;  /* 0x0000001700177308 */ /* 0x000e620000000800 */
[----:B------:R-:W-:Y:S01]  /*4040*/  FMUL R3, R3, R16 ;  /* 0x0000001003037220 */ /* 0x000fe20000400000 */
[----:B0-----:R-:W-:Y:S01]  /*4050*/  FFMA R20, R15, R7, R20 ;  /* 0x000000070f147223 */ /* 0x001fe20000000014 */
[----:B------:R-:W-:Y:S01]  /*4060*/  FFMA R24, R5, 1.4426950216293334961, -R24 ;  /* 0x3fb8aa3b05187823 */ /* 0x000fe20000000818 */
[----:B------:R-:W-:Y:S02]  /*4070*/  SHF.L.U32 R16, R6, 0x17, RZ ;  /* 0x0000001706107819 */ /* 0x000fe400000006ff */
[----:B------:R-:W-:Y:S01]  /*4080*/  FFMA R11, R13, R11, R20 ;  /* 0x0000000b0d0b7223 */ /* 0x000fe20000000014 */
[----:B------:R-:W-:Y:S01]  /*4090*/  FFMA R24, R5, 1.925963033500011079e-08, R24 ;  /* 0x32a5706005187823 */ /* 0x000fe20000000018 */
[----:B------:R-:W0:Y:S01]  /*40a0*/  MUFU.EX2 R14, R25 ;  /* 0x00000019000e7308 */ /* 0x000e220000000800 */
[----:B------:R-:W-:Y:S01]  /*40b0*/  SHF.L.U32 R5, R10, 0x17, RZ ;  /* 0x000000170a057819 */ /* 0x000fe200000006ff */
[----:B---3--:R-:W-:Y:S01]  /*40c0*/  FFMA R16, R16, R22, R11 ;  /* 0x0000001610107223 */ /* 0x008fe2000000000b */
[----:B------:R-:W-:-:S03]  /*40d0*/  SHF.L.U32 R7, R12, 0x17, RZ ;  /* 0x000000170c077819 */ /* 0x000fc600000006ff */
[----:B------:R-:W-:Y:S02]  /*40e0*/  FFMA R16, R21, R9, R16 ;  /* 0x0000000915107223 */ /* 0x000fe40000000010 */
[----:B------:R-:W2:Y:S02]  /*40f0*/  MUFU.EX2 R0, R0 ;  /* 0x0000000000007308 */ /* 0x000ea40000000800 */
[----:B-1----:R-:W-:-:S06]  /*4100*/  FFMA R5, R5, R23, R16 ;  /* 0x0000001705057223 */ /* 0x002fcc0000000010 */
[----:B------:R-:W1:Y:S01]  /*4110*/  MUFU.EX2 R24, R24 ;  /* 0x0000001800187308 */ /* 0x000e620000000800 */
[----:B0-----:R-:W-:-:S07]  /*4120*/  FFMA R5, R8, R14, R5 ;  /* 0x0000000e08057223 */ /* 0x001fce0000000005 */
[----:B------:R-:W0:Y:S01]  /*4130*/  MUFU.RCP R6, R3 ;  /* 0x0000000300067308 */ /* 0x000e220000001000 */
[----:B--2---:R-:W-:-:S04]  /*4140*/  FFMA R2, R2, R0, R5 ;  /* 0x0000000002027223 */ /* 0x004fc80000000005 */
[----:B-1----:R-:W-:-:S04]  /*4150*/  FFMA R2, R7, R24, R2 ;  /* 0x0000001807027223 */ /* 0x002fc80000000002 */
[----:B------:R-:W1:Y:S01]  /*4160*/  FCHK P0, R2, R3 ;  /* 0x0000000302007302 */ /* 0x000e620000000000 */
[----:B0-----:R-:W-:-:S04]  /*4170*/  FFMA R5, -R3, R6, 1 ;  /* 0x3f80000003057423 */ /* 0x001fc80000000106 */
[----:B------:R-:W-:-:S04]  /*4180*/  FFMA R5, R6, R5, R6 ;  /* 0x0000000506057223 */ /* 0x000fc80000000006 */
[----:B------:R-:W-:-:S04]  /*4190*/  FFMA R0, R2, R5, RZ ;  /* 0x0000000502007223 */ /* 0x000fc800000000ff */
[----:B------:R-:W-:-:S04]  /*41a0*/  FFMA R6, -R3, R0, R2 ;  /* 0x0000000003067223 */ /* 0x000fc80000000102 */
[----:B------:R-:W-:Y:S01]  /*41b0*/  FFMA R0, R5, R6, R0 ;  /* 0x0000000605007223 */ /* 0x000fe20000000000 */
[----:B-1----:R-:W-:Y:S06]  /*41c0*/  @!P0 BRA `(.L_x_85) ;  /* 0x00000000000c8947 */ /* 0x002fec0003800000 */
[----:B------:R-:W-:Y:S02]  /*41d0*/  MOV R0, R3 ;  /* 0x0000000300007202 */ /* 0x000fe40000000f00 */
[----:B------:R-:W-:-:S07]  /*41e0*/  MOV R14, 0x4200 ;  /* 0x00004200000e7802 */ /* 0x000fce0000000f00 */
[----:B------:R-:W-:Y:S05]  /*41f0*/  CALL.REL.NOINC `($__internal_0_$__cuda_sm3x_div_rn_noftz_f32_slowpath) ;  /* 0x0000000800707944 */ /* 0x000fea0003c00000 */
.L_x_85:
[----:B------:R-:W-:Y:S05]  /*4200*/  BSYNC.RECONVERGENT B2 ;  /* 0x0000000000027941 */ /* 0x000fea0003800200 */
.L_x_84:
[----:B------:R-:W-:Y:S01]  /*4210*/  FADD R0, R0, 1 ;  /* 0x3f80000000007421 */ /* 0x000fe20000000000 */
[----:B------:R-:W-:-:S04]  /*4220*/  HFMA2 R3, -RZ, RZ, 1.5048828125, 33.21875 ;  /* 0x3e055027ff037431 */ /* 0x000fc800000001ff */
[----:B------:R-:W-:-:S13]  /*4230*/  FSETP.GEU.AND P0, PT, R0, 1.175494350822287508e-38, PT ;  /* 0x008000000000780b */ /* 0x000fda0003f0e000 */
[----:B------:R-:W-:-:S05]  /*4240*/  @!P0 FMUL R0, R0, 8388608 ;  /* 0x4b00000000008820 */ /* 0x000fca0000400000 */
[----:B------:R-:W-:-:S04]  /*4250*/  IADD3 R2, PT, PT, R0, -0x3f2aaaab, RZ ;  /* 0xc0d5555500027810 */ /* 0x000fc80007ffe0ff */
[----:B------:R-:W-:-:S04]  /*4260*/  LOP3.LUT R7, R2, 0xff800000, RZ, 0xc0, !PT ;  /* 0xff80000002077812 */ /* 0x000fc800078ec0ff */
[-C--:B------:R-:W-:Y:S02]  /*4270*/  IADD3 R2, PT, PT, R0, -R7.reuse, RZ ;  /* 0x8000000700027210 */ /* 0x080fe40007ffe0ff */
[----:B------:R-:W-:Y:S02]  /*4280*/  I2FP.F32.S32 R6, R7 ;  /* 0x0000000700067245 */ /* 0x000fe40000201400 */
[----:B------:R-:W-:Y:S01]  /*4290*/  MOV R7, 0x7f800000 ;  /* 0x7f80000000077802 */ /* 0x000fe20000000f00 */
[----:B------:R-:W-:-:S04]  /*42a0*/  FADD R8, R2, -1 ;  /* 0xbf80000002087421 */ /* 0x000fc80000000000 */
[----:B------:R-:W-:-:S04]  /*42b0*/  FFMA R3, R8, -R3, 0.14084610342979431152 ;  /* 0x3e1039f608037423 */ /* 0x000fc80000000803 */
[----:B------:R-:W-:-:S04]  /*42c0*/  FFMA R3, R8, R3, -0.12148627638816833496 ;  /* 0xbdf8cdcc08037423 */ /* 0x000fc80000000003 */
[----:B------:R-:W-:-:S04]  /*42d0*/  FFMA R3, R8, R3, 0.13980610668659210205 ;  /* 0x3e0f295508037423 */ /* 0x000fc80000000003 */
[----:B------:R-:W-:-:S04]  /*42e0*/  FFMA R3, R8, R3, -0.16684235632419586182 ;  /* 0xbe2ad8b908037423 */ /* 0x000fc80000000003 */
[----:B------:R-:W-:-:S04]  /*42f0*/  FFMA R3, R8, R3, 0.20012299716472625732 ;  /* 0x3e4ced0b08037423 */ /* 0x000fc80000000003 */
[C---:B------:R-:W-:Y:S02]  /*4300*/  FFMA R5, R8.reuse, R3, -0.24999669194221496582 ;  /* 0xbe7fff2208057423 */ /* 0x040fe40000000003 */
[----:B------:R-:W0:Y:S02]  /*4310*/  LDC.64 R2, c[0x0][0x3a0] ;  /* 0x0000e800ff027b82 */ /* 0x000e240000000a00 */
[----:B------:R-:W-:-:S04]  /*4320*/  FFMA R5, R8, R5, 0.33333182334899902344 ;  /* 0x3eaaaa7808057423 */ /* 0x000fc80000000005 */
[----:B------:R-:W-:Y:S01]  /*4330*/  FFMA R9, R8, R5, -0.5 ;  /* 0xbf00000008097423 */ /* 0x000fe20000000005 */
[----:B------:R-:W-:Y:S02]  /*4340*/  FSEL R5, RZ, -23, P0 ;  /* 0xc1b80000ff057808 */ /* 0x000fe40000000000 */
[----:B------:R-:W-:Y:S01]  /*4350*/  ISETP.GT.U32.AND P0, PT, R0, 0x7f7fffff, PT ;  /* 0x7f7fffff0000780c */ /* 0x000fe20003f04070 */
[----:B------:R-:W-:Y:S02]  /*4360*/  FMUL R9, R8, R9 ;  /* 0x0000000908097220 */ /* 0x000fe40000400000 */
[----:B------:R-:W-:Y:S02]  /*4370*/  FFMA R5, R6, 1.1920928955078125e-07, R5 ;  /* 0x3400000006057823 */ /* 0x000fe40000000005 */
[----:B------:R-:W-:-:S04]  /*4380*/  FFMA R8, R8, R9, R8 ;  /* 0x0000000908087223 */ /* 0x000fc80000000008 */
[----:B------:R-:W-:-:S04]  /*4390*/  FFMA R5, R5, 0.69314718246459960938, R8 ;  /* 0x3f31721805057823 */ /* 0x000fc80000000008 */
[C---:B------:R-:W-:Y:S01]  /*43a0*/  @P0 FFMA R5, R0.reuse, R7, +INF ;  /* 0x7f80000000050423 */ /* 0x040fe20000000007 */
[----:B------:R-:W-:Y:S01]  /*43b0*/  FSETP.NEU.AND P0, PT, R0, RZ, PT ;  /* 0x000000ff0000720b */ /* 0x000fe20003f0d000 */
[----:B0-----:R-:W-:-:S03]  /*43c0*/  IMAD.WIDE R2, R4, 0x4, R2 ;  /* 0x0000000404027825 */ /* 0x001fc600078e0202 */
[----:B------:R-:W-:Y:S01]  /*43d0*/  FSEL R7, R5, -INF , P0 ;  /* 0xff80000005077808 */ /* 0x000fe20000000000 */
[----:B------:R-:W-:-:S04]  /*43e0*/  HFMA2 R5, -RZ, RZ, 0, 0 ;  /* 0x00000000ff057431 */ /* 0x000fc800000001ff */
[----:B------:R0:W-:Y:S01]  /*43f0*/  STG.E desc[UR8][R2.64], R7 ;  /* 0x0000000702007986 */ /* 0x0001e2000c101908 */
[----:B------:R-:W-:Y:S05]  /*4400*/  BRA.U !UP0, `(.L_x_86) ;  /* 0x0000000508a07547 */ /* 0x000fea000b800000 */
[----:B------:R-:W1:Y:S01]  /*4410*/  LDCU UR6, c[0x0][0x3b4] ;  /* 0x00007680ff0677ac */ /* 0x000e620008000800 */
[----:B------:R-:W-:Y:S02]  /*4420*/  MOV R5, RZ ;  /* 0x000000ff00057202 */ /* 0x000fe40000000f00 */
[----:B------:R-:W-:Y:S01]  /*4430*/  MOV R0, RZ ;  /* 0x000000ff00007202 */ /* 0x000fe20000000f00 */
[----:B-1----:R-:W-:Y:S02]  /*4440*/  UISETP.GE.U32.AND UP1, UPT, UR6, 0x10, UPT ;  /* 0x000000100600788c */ /* 0x002fe4000bf26070 */
[----:B------:R-:W-:-:S04]  /*4450*/  ULOP3.LUT UR10, UR6, 0xf, URZ, 0xc0, !UPT ;  /* 0x0000000f060a7892 */ /* 0x000fc8000f8ec0ff */
[----:B------:R-:W-:-:S03]  /*4460*/  UISETP.NE.AND UP0, UPT, UR10, URZ, UPT ;  /* 0x000000ff0a00728c */ /* 0x000fc6000bf05270 */
[----:B------:R-:W-:Y:S08]  /*4470*/  BRA.U !UP1, `(.L_x_87) ;  /* 0x0000000109b87547 */ /* 0x000ff0000b800000 */
[----:B------:R-:W1:Y:S01]  /*4480*/  LDCU.64 UR4, c[0x0][0x398] ;  /* 0x00007300ff0477ac */ /* 0x000e620008000a00 */
[----:B------:R-:W-:Y:S01]  /*4490*/  MOV R5, RZ ;  /* 0x000000ff00057202 */ /* 0x000fe20000000f00 */
[----:B------:R-:W-:-:S04]  /*44a0*/  ULOP3.LUT UR11, UR6, 0x7ffffff0, URZ, 0xc0, !UPT ;  /* 0x7ffffff0060b7892 */ /* 0x000fc8000f8ec0ff */
[----:B------:R-:W-:Y:S02]  /*44b0*/  UIADD3 UR7, UPT, UPT, -UR11, URZ, URZ ;  /* 0x000000ff0b077290 */ /* 0x000fe4000fffe1ff */
[----:B------:R-:W-:Y:S01]  /*44c0*/  MOV R0, UR11 ;  /* 0x0000000b00007c02 */ /* 0x000fe20008000f00 */
[----:B-1----:R-:W-:-:S04]  /*44d0*/  UIADD3 UR4, UP1, UPT, UR4, 0x20, URZ ;  /* 0x0000002004047890 */ /* 0x002fc8000ff3e0ff */
[----:B------:R-:W-:Y:S02]  /*44e0*/  UIADD3.X UR5, UPT, UPT, URZ, UR5, URZ, UP1, !UPT ;  /* 0x00000005ff057290 */ /* 0x000fe40008ffe4ff */
[----:B0-----:R-:W-:-:S04]  /*44f0*/  MOV R2, UR4 ;  /* 0x0000000400027c02 */ /* 0x001fc80008000f00 */
[----:B------:R-:W-:-:S07]  /*4500*/  MOV R3, UR5 ;  /* 0x0000000500037c02 */ /* 0x000fce0008000f00 */
.L_x_88:
[----:B------:R-:W2:Y:S04]  /*4510*/  LDG.E R14, desc[UR8][R2.64+-0x20] ;  /* 0xffffe008020e7981 */ /* 0x000ea8000c1e1900 */
[----:B------:R-:W3:Y:S04]  /*4520*/  LDG.E R13, desc[UR8][R2.64+-0x1c] ;  /* 0xffffe408020d7981 */ /* 0x000ee8000c1e1900 */
        /* <DEDUP_REMOVED lines=13> */
[----:B------:R0:W5:Y:S01]  /*4600*/  LDG.E R6, desc[UR8][R2.64+0x1c] ;  /* 0x00001c0802067981 */ /* 0x000162000c1e1900 */
[----:B------:R-:W-:-:S04]  /*4610*/  UIADD3 UR7, UPT, UPT, UR7, 0x10, URZ ;  /* 0x0000001007077890 */ /* 0x000fc8000fffe0ff */
[----:B------:R-:W-:Y:S01]  /*4620*/  UISETP.NE.AND UP1, UPT, UR7, URZ, UPT ;  /* 0x000000ff0700728c */ /* 0x000fe2000bf25270 */
[----:B0-----:R-:W-:-:S04]  /*4630*/  IADD3 R2, P0, PT, R2, 0x40, RZ ;  /* 0x0000004002027810 */ /* 0x001fc80007f1e0ff */
[----:B------:R-:W-:Y:S01]  /*4640*/  IADD3.X R3, PT, PT, RZ, R3, RZ, P0, !PT ;  /* 0x00000003ff037210 */ /* 0x000fe200007fe4ff */
[----:B--2---:R-:W-:-:S04]  /*4650*/  FADD R14, |R14|, R5 ;  /* 0x000000050e0e7221 */ /* 0x004fc80000000200 */
[----:B---3--:R-:W-:-:S04]  /*4660*/  FADD R13, R14, |R13| ;  /* 0x4000000d0e0d7221 */ /* 0x008fc80000000000 */
[----:B----4-:R-:W-:-:S04]  /*4670*/  FADD R13, R13, |R16| ;  /* 0x400000100d0d7221 */ /* 0x010fc80000000000 */
[----:B-----5:R-:W-:-:S04]  /*4680*/  FADD R13, R13, |R18| ;  /* 0x400000120d0d7221 */ /* 0x020fc80000000000 */
[----:B------:R-:W-:-:S04]  /*4690*/  FADD R13, R13, |R20| ;  /* 0x400000140d0d7221 */ /* 0x000fc80000000000 */
        /* <DEDUP_REMOVED lines=10> */
[----:B------:R-:W-:Y:S01]  /*4740*/  FADD R5, R7, |R6| ;  /* 0x4000000607057221 */ /* 0x000fe20000000000 */
[----:B------:R-:W-:Y:S06]  /*4750*/  BRA.U UP1, `(.L_x_88) ;  /* 0xfffffffd016c7547 */ /* 0x000fec000b83ffff */
.L_x_87:
[----:B------:R-:W-:Y:S05]  /*4760*/  BRA.U !UP0, `(.L_x_86) ;  /* 0x0000000108c87547 */ /* 0x000fea000b800000 */
[----:B------:R-:W-:Y:S02]  /*4770*/  UISETP.GE.U32.AND UP0, UPT, UR10, 0x8, UPT ;  /* 0x000000080a00788c */ /* 0x000fe4000bf06070 */
[----:B------:R-:W-:-:S04]  /*4780*/  ULOP3.LUT UR5, UR6, 0x7, URZ, 0xc0, !UPT ;  /* 0x0000000706057892 */ /* 0x000fc8000f8ec0ff */
[----:B------:R-:W-:-:S03]  /*4790*/  UISETP.NE.AND UP1, UPT, UR5, URZ, UPT ;  /* 0x000000ff0500728c */ /* 0x000fc6000bf25270 */
[----:B------:R-:W-:Y:S08]  /*47a0*/  BRA.U !UP0, `(.L_x_89) ;  /* 0x00000001084c7547 */ /* 0x000ff0000b800000 */
[----:B0-----:R-:W0:Y:S02]  /*47b0*/  LDC.64 R2, c[0x0][0x398] ;  /* 0x0000e600ff027b82 */ /* 0x001e240000000a00 */
[----:B0-----:R-:W-:-:S05]  /*47c0*/  IMAD.WIDE.U32 R2, R0, 0x4, R2 ;  /* 0x0000000400027825 */ /* 0x001fca00078e0002 */
[----:B------:R-:W2:Y:S04]  /*47d0*/  LDG.E R6, desc[UR8][R2.64] ;  /* 0x0000000802067981 */ /* 0x000ea8000c1e1900 */
[----:B------:R-:W3:Y:S04]  /*47e0*/  LDG.E R7, desc[UR8][R2.64+0x4] ;  /* 0x0000040802077981 */ /* 0x000ee8000c1e1900 */
[----:B------:R-:W4:Y:S04]  /*47f0*/  LDG.E R9, desc[UR8][R2.64+0x8] ;  /* 0x0000080802097981 */ /* 0x000f28000c1e1900 */
[----:B------:R-:W5:Y:S04]  /*4800*/  LDG.E R11, desc[UR8][R2.64+0xc] ;  /* 0x00000c08020b7981 */ /* 0x000f68000c1e1900 */
[----:B------:R-:W5:Y:S04]  /*4810*/  LDG.E R13, desc[UR8][R2.64+0x10] ;  /* 0x00001008020d7981 */ /* 0x000f68000c1e1900 */
[----:B------:R-:W5:Y:S04]  /*4820*/  LDG.E R15, desc[UR8][R2.64+0x14] ;  /* 0x00001408020f7981 */ /* 0x000f68000c1e1900 */
[----:B------:R-:W5:Y:S04]  /*4830*/  LDG.E R17, desc[UR8][R2.64+0x18] ;  /* 0x0000180802117981 */ /* 0x000f68000c1e1900 */
[----:B------:R-:W5:Y:S01]  /*4840*/  LDG.E R19, desc[UR8][R2.64+0x1c] ;  /* 0x00001c0802137981 */ /* 0x000f62000c1e1900 */
[----:B------:R-:W-:Y:S01]  /*4850*/  IADD3 R0, PT, PT, R0, 0x8, RZ ;  /* 0x0000000800007810 */ /* 0x000fe20007ffe0ff */
[----:B--2---:R-:W-:-:S04]  /*4860*/  FADD R6, R5, |R6| ;  /* 0x4000000605067221 */ /* 0x004fc80000000000 */
[----:B---3--:R-:W-:-:S04]  /*4870*/  FADD R6, R6, |R7| ;  /* 0x4000000706067221 */ /* 0x008fc80000000000 */
[----:B----4-:R-:W-:-:S04]  /*4880*/  FADD R6, R6, |R9| ;  /* 0x4000000906067221 */ /* 0x010fc80000000000 */
[----:B-----5:R-:W-:-:S04]  /*4890*/  FADD R6, R6, |R11| ;  /* 0x4000000b06067221 */ /* 0x020fc80000000000 */
[----:B------:R-:W-:-:S04]  /*48a0*/  FADD R6, R6, |R13| ;  /* 0x4000000d06067221 */ /* 0x000fc80000000000 */
[----:B------:R-:W-:-:S04]  /*48b0*/  FADD R6, R6, |R15| ;  /* 0x4000000f06067221 */ /* 0x000fc80000000000 */
[----:B------:R-:W-:-:S04]  /*48c0*/  FADD R6, R6, |R17| ;  /* 0x4000001106067221 */ /* 0x000fc80000000000 */
[----:B------:R-:W-:-:S07]  /*48d0*/  FADD R5, R6, |R19| ;  /* 0x4000001306057221 */ /* 0x000fce0000000000 */
.L_x_89:
        /* <DEDUP_REMOVED lines=10> */
[----:B------:R-:W5:Y:S01]  /*4980*/  LDG.E R11, desc[UR8][R2.64+0xc] ;  /* 0x00000c08020b7981 */ /* 0x000f62000c1e1900 */
[----:B------:R-:W-:Y:S01]  /*4990*/  IADD3 R0, PT, PT, R0, 0x4, RZ ;  /* 0x0000000400007810 */ /* 0x000fe20007ffe0ff */
[----:B--2---:R-:W-:-:S04]  /*49a0*/  FADD R6, R5, |R6| ;  /* 0x4000000605067221 */ /* 0x004fc80000000000 */
[----:B---3--:R-:W-:-:S04]  /*49b0*/  FADD R6, R6, |R7| ;  /* 0x4000000706067221 */ /* 0x008fc80000000000 */
[----:B----4-:R-:W-:-:S04]  /*49c0*/  FADD R6, R6, |R9| ;  /* 0x4000000906067221 */ /* 0x010fc80000000000 */
[----:B-----5:R-:W-:-:S07]  /*49d0*/  FADD R5, R6, |R11| ;  /* 0x4000000b06057221 */ /* 0x020fce0000000000 */
.L_x_90:
[----:B------:R-:W-:Y:S05]  /*49e0*/  BRA.U !UP1, `(.L_x_86) ;  /* 0x0000000109287547 */ /* 0x000fea000b800000 */
[----:B0-----:R-:W0:Y:S01]  /*49f0*/  LDC.64 R2, c[0x0][0x398] ;  /* 0x0000e600ff027b82 */ /* 0x001e220000000a00 */
[----:B------:R-:W-:Y:S01]  /*4a00*/  UIADD3 UR4, UPT, UPT, -UR4, URZ, URZ ;  /* 0x000000ff04047290 */ /* 0x000fe2000fffe1ff */
[----:B0-----:R-:W-:-:S11]  /*4a10*/  IMAD.WIDE.U32 R2, R0, 0x4, R2 ;  /* 0x0000000400027825 */ /* 0x001fd600078e0002 */
.L_x_91:
[----:B------:R0:W2:Y:S01]  /*4a20*/  LDG.E R0, desc[UR8][R2.64] ;  /* 0x0000000802007981 */ /* 0x0000a2000c1e1900 */
[----:B------:R-:W-:-:S04]  /*4a30*/  UIADD3 UR4, UPT, UPT, UR4, 0x1, URZ ;  /* 0x0000000104047890 */ /* 0x000fc8000fffe0ff */
[----:B------:R-:W-:Y:S01]  /*4a40*/  UISETP.NE.AND UP0, UPT, UR4, URZ, UPT ;  /* 0x000000ff0400728c */ /* 0x000fe2000bf05270 */
[----:B0-----:R-:W-:-:S04]  /*4a50*/  IADD3 R2, P0, PT, R2, 0x4, RZ ;  /* 0x0000000402027810 */ /* 0x001fc80007f1e0ff */
[----:B------:R-:W-:Y:S01]  /*4a60*/  IADD3.X R3, PT, PT, RZ, R3, RZ, P0, !PT ;  /* 0x00000003ff037210 */ /* 0x000fe200007fe4ff */
[----:B--2---:R-:W-:-:S03]  /*4a70*/  FADD R5, |R0|, R5 ;  /* 0x0000000500057221 */ /* 0x004fc60000000200 */
[----:B------:R-:W-:Y:S05]  /*4a80*/  BRA.U UP0, `(.L_x_91) ;  /* 0xfffffffd00e47547 */ /* 0x000fea000b83ffff */
.L_x_86:
[----:B------:R-:W1:Y:S02]  /*4a90*/  LDCU UR4, c[0x0][0x3b4] ;  /* 0x00007680ff0477ac */ /* 0x000e640008000800 */
[----:B-1----:R-:W-:-:S04]  /*4aa0*/  I2FP.F32.S32 R6, UR4 ;  /* 0x0000000400067c45 */ /* 0x002fc80008201400 */
[----:B0-----:R-:W0:Y:S08]  /*4ab0*/  MUFU.RCP R3, R6 ;  /* 0x0000000600037308 */ /* 0x001e300000001000 */
        /* <DEDUP_REMOVED lines=8> */
[----:B------:R-:W-:Y:S02]  /*4b40*/  MOV R0, R6 ;  /* 0x0000000600007202 */ /* 0x000fe40000000f00 */
[----:B------:R-:W-:-:S07]  /*4b50*/  MOV R14, 0x4b70 ;  /* 0x00004b70000e7802 */ /* 0x000fce0000000f00 */
[----:B------:R-:W-:Y:S05]  /*4b60*/  CALL.REL.NOINC `($__internal_0_$__cuda_sm3x_div_rn_noftz_f32_slowpath) ;  /* 0x0000000000147944 */ /* 0x000fea0003c00000 */
[----:B------:R-:W-:-:S07]  /*4b70*/  MOV R7, R0 ;  /* 0x0000000000077202 */ /* 0x000fce0000000f00 */
.L_x_92:
[----:B------:R-:W0:Y:S02]  /*4b80*/  LDC.64 R2, c[0x0][0x3a8] ;  /* 0x0000ea00ff027b82 */ /* 0x000e240000000a00 */
[----:B0-----:R-:W-:-:S05]  /*4b90*/  IMAD.WIDE R4, R4, 0x4, R2 ;  /* 0x0000000404047825 */ /* 0x001fca00078e0202 */
[----:B------:R-:W-:Y:S01]  /*4ba0*/  STG.E desc[UR8][R4.64], R7 ;  /* 0x0000000704007986 */ /* 0x000fe2000c101908 */
[----:B------:R-:W-:Y:S05]  /*4bb0*/  EXIT ;  /* 0x000000000000794d */ /* 0x000fea0003800000 */
        .weak           $__internal_0_$__cuda_sm3x_div_rn_noftz_f32_slowpath
        .type           $__internal_0_$__cuda_sm3x_div_rn_noftz_f32_slowpath,@function
        .size           $__internal_0_$__cuda_sm3x_div_rn_noftz_f32_slowpath,(.L_x_105 - $__internal_0_$__cuda_sm3x_div_rn_noftz_f32_slowpath)
$__internal_0_$__cuda_sm3x_div_rn_noftz_f32_slowpath:
[----:B------:R-:W-:Y:S01]  /*4bc0*/  SHF.R.U32.HI R13, RZ, 0x17, R0 ;  /* 0x00000017ff0d7819 */ /* 0x000fe20000011600 */
[----:B------:R-:W-:Y:S01]  /*4bd0*/  BSSY.RECONVERGENT B0, `(.L_x_93) ;  /* 0x0000064000007945 */ /* 0x000fe20003800200 */
[----:B------:R-:W-:Y:S02]  /*4be0*/  SHF.R.U32.HI R16, RZ, 0x17, R2 ;  /* 0x00000017ff107819 */ /* 0x000fe40000011602 */
[----:B------:R-:W-:Y:S02]  /*4bf0*/  LOP3.LUT R13, R13, 0xff, RZ, 0xc0, !PT ;  /* 0x000000ff0d0d7812 */ /* 0x000fe400078ec0ff */
[----:B------:R-:W-:Y:S02]  /*4c00*/  LOP3.LUT R16, R16, 0xff, RZ, 0xc0, !PT ;  /* 0x000000ff10107812 */ /* 0x000fe400078ec0ff */
[----:B------:R-:W-:Y:S02]  /*4c10*/  IADD3 R15, PT, PT, R13, -0x1, RZ ;  /* 0xffffffff0d0f7810 */ /* 0x000fe40007ffe0ff */
[----:B------:R-:W-:-:S02]  /*4c20*/  IADD3 R17, PT, PT, R16, -0x1, RZ ;  /* 0xffffffff10117810 */ /* 0x000fc40007ffe0ff */
[----:B------:R-:W-:-:S04]  /*4c30*/  ISETP.GT.U32.AND P0, PT, R15, 0xfd, PT ;  /* 0x000000fd0f00780c */ /* 0x000fc80003f04070 */
[----:B------:R-:W-:-:S13]  /*4c40*/  ISETP.GT.U32.OR P0, PT, R17, 0xfd, P0 ;  /* 0x000000fd1100780c */ /* 0x000fda0000704470 */
[----:B------:R-:W-:Y:S01]  /*4c50*/  @!P0 MOV R15, RZ ;  /* 0x000000ff000f8202 */ /* 0x000fe20000000f00 */
[----:B------:R-:W-:Y:S06]  /*4c60*/  @!P0 BRA `(.L_x_94) ;  /* 0x0000000000648947 */ /* 0x000fec0003800000 */
[----:B------:R-:W-:Y:S02]  /*4c70*/  FSETP.GTU.FTZ.AND P0, PT, |R2|, +INF , PT ;  /* 0x7f8000000200780b */ /* 0x000fe40003f1c200 */
[----:B------:R-:W-:-:S04]  /*4c80*/  FSETP.GTU.FTZ.AND P1, PT, |R0|, +INF , PT ;  /* 0x7f8000000000780b */ /* 0x000fc80003f3c200 */
[----:B------:R-:W-:-:S13]  /*4c90*/  PLOP3.LUT P0, PT, P0, P1, PT, 0xf8, 0x8f ;  /* 0x00000000008f781c */ /* 0x000fda0000703f70 */
[----:B------:R-:W-:Y:S05]  /*4ca0*/  @P0 BRA `(.L_x_95) ;  /* 0x0000000400540947 */ /* 0x000fea0003800000 */
[----:B------:R-:W-:-:S13]  /*4cb0*/  LOP3.LUT P0, RZ, R0, 0x7fffffff, R2, 0xc8, !PT ;  /* 0x7fffffff00ff7812 */ /* 0x000fda000780c802 */
[----:B------:R-:W-:Y:S05]  /*4cc0*/  @!P0 BRA `(.L_x_96) ;  /* 0x0000000400448947 */ /* 0x000fea0003800000 */
[----:B------:R-:W-:Y:S02]  /*4cd0*/  FSETP.NEU.FTZ.AND P2, PT, |R2|, +INF , PT ;  /* 0x7f8000000200780b */ /* 0x000fe40003f5d200 */
[----:B------:R-:W-:Y:S02]  /*4ce0*/  FSETP.NEU.FTZ.AND P1, PT, |R0|, +INF , PT ;  /* 0x7f8000000000780b */ /* 0x000fe40003f3d200 */
[----:B------:R-:W-:-:S11]  /*4cf0*/  FSETP.NEU.FTZ.AND P0, PT, |R2|, +INF , PT ;  /* 0x7f8000000200780b */ /* 0x000fd60003f1d200 */
[----:B------:R-:W-:Y:S05]  /*4d00*/  @!P1 BRA !P2, `(.L_x_96) ;  /* 0x0000000400349947 */ /* 0x000fea0005000000 */
[----:B------:R-:W-:-:S04]  /*4d10*/  LOP3.LUT P2, RZ, R2, 0x7fffffff, RZ, 0xc0, !PT ;  /* 0x7fffffff02ff7812 */ /* 0x000fc8000784c0ff */
[----:B------:R-:W-:-:S13]  /*4d20*/  PLOP3.LUT P1, PT, P1, P2, PT, 0x2f, 0xf2 ;  /* 0x0000000000f2781c */ /* 0x000fda0000f24577 */
[----:B------:R-:W-:Y:S05]  /*4d30*/  @P1 BRA `(.L_x_97) ;  /* 0x0000000400201947 */ /* 0x000fea0003800000 */
[----:B------:R-:W-:-:S04]  /*4d40*/  LOP3.LUT P1, RZ, R0, 0x7fffffff, RZ, 0xc0, !PT ;  /* 0x7fffffff00ff7812 */ /* 0x000fc8000782c0ff */
[----:B------:R-:W-:-:S13]  /*4d50*/  PLOP3.LUT P0, PT, P0, P1, PT, 0x2f, 0xf2 ;  /* 0x0000000000f2781c */ /* 0x000fda0000702577 */
[----:B------:R-:W-:Y:S05]  /*4d60*/  @P0 BRA `(.L_x_98) ;  /* 0x0000000400080947 */ /* 0x000fea0003800000 */
[----:B------:R-:W-:-:S04]  /*4d70*/  IADD3 R15, PT, PT, R16, -0x1, RZ ;  /* 0xffffffff100f7810 */ /* 0x000fc80007ffe0ff */
[----:B------:R-:W-:Y:S02]  /*4d80*/  ISETP.GE.AND P0, PT, R15, RZ, PT ;  /* 0x000000ff0f00720c */ /* 0x000fe40003f06270 */
[----:B------:R-:W-:-:S04]  /*4d90*/  IADD3 R15, PT, PT, R13, -0x1, RZ ;  /* 0xffffffff0d0f7810 */ /* 0x000fc80007ffe0ff */
[----:B------:R-:W-:-:S07]  /*4da0*/  ISETP.GE.AND P1, PT, R15, RZ, PT ;  /* 0x000000ff0f00720c */ /* 0x000fce0003f26270 */
[----:B------:R-:W-:Y:S01]  /*4db0*/  @P0 MOV R15, RZ ;  /* 0x000000ff000f0202 */ /* 0x000fe20000000f00 */
[----:B------:R-:W-:Y:S01]  /*4dc0*/  @!P0 FFMA R2, R2, 1.84467440737095516160e+19, RZ ;  /* 0x5f80000002028823 */ /* 0x000fe200000000ff */
[----:B------:R-:W-:-:S04]  /*4dd0*/  @!P0 MOV R15, 0xffffffc0 ;  /* 0xffffffc0000f8802 */ /* 0x000fc80000000f00 */
[----:B------:R-:W-:Y:S01]  /*4de0*/  @!P1 FFMA R0, R0, 1.84467440737095516160e+19, RZ ;  /* 0x5f80000000009823 */ /* 0x000fe200000000ff */
[----:B------:R-:W-:-:S07]  /*4df0*/  @!P1 IADD3 R15, PT, PT, R15, 0x40, RZ ;  /* 0x000000400f0f9810 */ /* 0x000fce0007ffe0ff */
.L_x_94:
[----:B------:R-:W-:Y:S01]  /*4e00*/  LEA R17, R13, 0xc0800000, 0x17 ;  /* 0xc08000000d117811 */ /* 0x000fe200078eb8ff */
[----:B------:R-:W-:Y:S01]  /*4e10*/  BSSY.RECONVERGENT B1, `(.L_x_99) ;  /* 0x0000036000017945 */ /* 0x000fe20003800200 */
[----:B------:R-:W-:Y:S02]  /*4e20*/  IADD3 R16, PT, PT, R16, -0x7f, RZ ;  /* 0xffffff8110107810 */ /* 0x000fe40007ffe0ff */
[----:B------:R-:W-:-:S03]  /*4e30*/  IADD3 R20, PT, PT, -R17, R0, RZ ;  /* 0x0000000011147210 */ /* 0x000fc60007ffe1ff */
[----:B------:R-:W-:Y:S01]  /*4e40*/  IMAD R0, R16, -0x800000, R2 ;  /* 0xff80000010007824 */ /* 0x000fe200078e0202 */
[----:B------:R-:W0:Y:S01]  /*4e50*/  MUFU.RCP R18, R20 ;  /* 0x0000001400127308 */ /* 0x000e220000001000 */
[----:B------:R-:W-:Y:S01]  /*4e60*/  FADD.FTZ R17, -R20, -RZ ;  /* 0x800000ff14117221 */ /* 0x000fe20000010100 */
[----:B------:R-:W-:-:S04]  /*4e70*/  IADD3 R16, PT, PT, R16, 0x7f, -R13 ;  /* 0x0000007f10107810 */ /* 0x000fc80007ffe80d */
[----:B------:R-:W-:Y:S01]  /*4e80*/  IADD3 R15, PT, PT, R16, R15, RZ ;  /* 0x0000000f100f7210 */ /* 0x000fe20007ffe0ff */
[----:B0-----:R-:W-:-:S04]  /*4e90*/  FFMA R19, R18, R17, 1 ;  /* 0x3f80000012137423 */ /* 0x001fc80000000011 */
[----:B------:R-:W-:-:S04]  /*4ea0*/  FFMA R19, R18, R19, R18 ;  /* 0x0000001312137223 */ /* 0x000fc80000000012 */
[----:B------:R-:W-:-:S04]  /*4eb0*/  FFMA R2, R0, R19, RZ ;  /* 0x0000001300027223 */ /* 0x000fc800000000ff */
[----:B------:R-:W-:-:S04]  /*4ec0*/  FFMA R18, R17, R2, R0 ;  /* 0x0000000211127223 */ /* 0x000fc80000000000 */
[----:B------:R-:W-:-:S04]  /*4ed0*/  FFMA R18, R19, R18, R2 ;  /* 0x0000001213127223 */ /* 0x000fc80000000002 */
[----:B------:R-:W-:-:S04]  /*4ee0*/  FFMA R17, R17, R18, R0 ;  /* 0x0000001211117223 */ /* 0x000fc80000000000 */
[----:B------:R-:W-:-:S05]  /*4ef0*/  FFMA R0, R19, R17, R18 ;  /* 0x0000001113007223 */ /* 0x000fca0000000012 */
[----:B------:R-:W-:-:S04]  /*4f00*/  SHF.R.U32.HI R2, RZ, 0x17, R0 ;  /* 0x00000017ff027819 */ /* 0x000fc80000011600 */
[----:B------:R-:W-:-:S04]  /*4f10*/  LOP3.LUT R2, R2, 0xff, RZ, 0xc0, !PT ;  /* 0x000000ff02027812 */ /* 0x000fc800078ec0ff */
[----:B------:R-:W-:-:S04]  /*4f20*/  IADD3 R2, PT, PT, R2, R15, RZ ;  /* 0x0000000f02027210 */ /* 0x000fc80007ffe0ff */
[----:B------:R-:W-:-:S04]  /*4f30*/  IADD3 R13, PT, PT, R2, -0x1, RZ ;  /* 0xffffffff020d7810 */ /* 0x000fc80007ffe0ff */
[----:B------:R-:W-:-:S13]  /*4f40*/  ISETP.GE.U32.AND P0, PT, R13, 0xfe, PT ;  /* 0x000000fe0d00780c */ /* 0x000fda0003f06070 */
[----:B------:R-:W-:Y:S05]  /*4f50*/  @!P0 BRA `(.L_x_100) ;  /* 0x0000000000808947 */ /* 0x000fea0003800000 */
[----:B------:R-:W-:-:S13]  /*4f60*/  ISETP.GT.AND P0, PT, R2, 0xfe, PT ;  /* 0x000000fe0200780c */ /* 0x000fda0003f04270 */
[----:B------:R-:W-:Y:S05]  /*4f70*/  @P0 BRA `(.L_x_101) ;  /* 0x00000000006c0947 */ /* 0x000fea0003800000 */
[----:B------:R-:W-:-:S13]  /*4f80*/  ISETP.GE.AND P0, PT, R2, 0x1, PT ;  /* 0x000000010200780c */ /* 0x000fda0003f06270 */
[----:B------:R-:W-:Y:S05]  /*4f90*/  @P0 BRA `(.L_x_102) ;  /* 0x0000000000740947 */ /* 0x000fea0003800000 */
[----:B------:R-:W-:Y:S02]  /*4fa0*/  ISETP.GE.AND P0, PT, R2, -0x18, PT ;  /* 0xffffffe80200780c */ /* 0x000fe40003f06270 */
[----:B------:R-:W-:-:S11]  /*4fb0*/  LOP3.LUT R0, R0, 0x80000000, RZ, 0xc0, !PT ;  /* 0x8000000000007812 */ /* 0x000fd600078ec0ff */
[----:B------:R-:W-:Y:S05]  /*4fc0*/  @!P0 BRA `(.L_x_102) ;  /* 0x0000000000688947 */ /* 0x000fea0003800000 */
[CCC-:B------:R-:W-:Y:S01]  /*4fd0*/  FFMA.RZ R13, R19.reuse, R17.reuse, R18.reuse ;  /* 0x00000011130d7223 */ /* 0x1c0fe2000000c012 */
[C---:B------:R-:W-:Y:S01]  /*4fe0*/  IADD3 R16, PT, PT, R2.reuse, 0x20, RZ ;  /* 0x0000002002107810 */ /* 0x040fe20007ffe0ff */
[CCC-:B------:R-:W-:Y:S01]  /*4ff0*/  FFMA.RP R15, R19.reuse, R17.reuse, R18.reuse ;  /* 0x00000011130f7223 */ /* 0x1c0fe20000008012 */
[----:B------:R-:W-:Y:S01]  /*5000*/  FFMA.RM R18, R19, R17, R18 ;  /* 0x0000001113127223 */ /* 0x000fe20000004012 */
[C---:B------:R-:W-:Y:S02]  /*5010*/  ISETP.NE.AND P2, PT, R2.reuse, RZ, PT ;  /* 0x000000ff0200720c */ /* 0x040fe40003f45270 */
[----:B------:R-:W-:Y:S02]  /*5020*/  LOP3.LUT R13, R13, 0x7fffff, RZ, 0xc0, !PT ;  /* 0x007fffff0d0d7812 */ /* 0x000fe400078ec0ff */
[----:B------:R-:W-:Y:S02]  /*5030*/  ISETP.NE.AND P1, PT, R2, RZ, PT ;  /* 0x000000ff0200720c */ /* 0x000fe40003f25270 */
[----:B------:R-:W-:-:S02]  /*5040*/  LOP3.LUT R13, R13, 0x800000, RZ, 0xfc, !PT ;  /* 0x008000000d0d7812 */ /* 0x000fc400078efcff */
[----:B------:R-:W-:Y:S02]  /*5050*/  IADD3 R2, PT, PT, -R2, RZ, RZ ;  /* 0x000000ff02027210 */ /* 0x000fe40007ffe1ff */
[----:B------:R-:W-:Y:S02]  /*5060*/  SHF.L.U32 R16, R13, R16, RZ ;  /* 0x000000100d107219 */ /* 0x000fe400000006ff */
[----:B------:R-:W-:Y:S02]  /*5070*/  FSETP.NEU.FTZ.AND P0, PT, R15, R18, PT ;  /* 0x000000120f00720b */ /* 0x000fe40003f1d000 */
[----:B------:R-:W-:Y:S02]  /*5080*/  SEL R2, R2, RZ, P2 ;  /* 0x000000ff02027207 */ /* 0x000fe40001000000 */
[----:B------:R-:W-:Y:S02]  /*5090*/  ISETP.NE.AND P1, PT, R16, RZ, P1 ;  /* 0x000000ff1000720c */ /* 0x000fe40000f25270 */
[----:B------:R-:W-:-:S02]  /*50a0*/  SHF.R.U32.HI R16, RZ, R2, R13 ;  /* 0x00000002ff107219 */ /* 0x000fc4000001160d */
[----:B------:R-:W-:Y:S02]  /*50b0*/  PLOP3.LUT P0, PT, P0, P1, PT, 0xf8, 0x8f ;  /* 0x00000000008f781c */ /* 0x000fe40000703f70 */
[----:B------:R-:W-:Y:S02]  /*50c0*/  SHF.R.U32.HI R2, RZ, 0x1, R16 ;  /* 0x00000001ff027819 */ /* 0x000fe40000011610 */
[----:B------:R-:W-:-:S04]  /*50d0*/  SEL R13, RZ, 0x1, !P0 ;  /* 0x00000001ff0d7807 */ /* 0x000fc80004000000 */
[----:B------:R-:W-:-:S04]  /*50e0*/  LOP3.LUT R13, R13, 0x1, R2, 0xf8, !PT ;  /* 0x000000010d0d7812 */ /* 0x000fc800078ef802 */
[----:B------:R-:W-:-:S04]  /*50f0*/  LOP3.LUT R13, R13, R16, RZ, 0xc0, !PT ;  /* 0x000000100d0d7212 */ /* 0x000fc800078ec0ff */
[----:B------:R-:W-:-:S04]  /*5100*/  IADD3 R13, PT, PT, R2, R13, RZ ;  /* 0x0000000d020d7210 */ /* 0x000fc80007ffe0ff */
[----:B------:R-:W-:Y:S01]  /*5110*/  LOP3.LUT R0, R13, R0, RZ, 0xfc, !PT ;  /* 0x000000000d007212 */ /* 0x000fe200078efcff */
[----:B------:R-:W-:Y:S06]  /*5120*/  BRA `(.L_x_102) ;  /* 0x0000000000107947 */ /* 0x000fec0003800000 */
.L_x_101:
[----:B------:R-:W-:-:S04]  /*5130*/  LOP3.LUT R0, R0, 0x80000000, RZ, 0xc0, !PT ;  /* 0x8000000000007812 */ /* 0x000fc800078ec0ff */
[----:B------:R-:W-:Y:S01]  /*5140*/  LOP3.LUT R0, R0, 0x7f800000, RZ, 0xfc, !PT ;  /* 0x7f80000000007812 */ /* 0x000fe200078efcff */
[----:B------:R-:W-:Y:S06]  /*5150*/  BRA `(.L_x_102) ;  /* 0x0000000000047947 */ /* 0x000fec0003800000 */
.L_x_100:
[----:B------:R-:W-:-:S07]  /*5160*/  LEA R0, R15, R0, 0x17 ;  /* 0x000000000f007211 */ /* 0x000fce00078eb8ff */
.L_x_102:
[----:B------:R-:W-:Y:S05]  /*5170*/  BSYNC.RECONVERGENT B1 ;  /* 0x0000000000017941 */ /* 0x000fea0003800200 */
.L_x_99:
[----:B------:R-:W-:Y:S05]  /*5180*/  BRA `(.L_x_103) ;  /* 0x0000000000207947 */ /* 0x000fea0003800000 */
.L_x_98:
[----:B------:R-:W-:-:S04]  /*5190*/  LOP3.LUT R0, R0, 0x80000000, R2, 0x48, !PT ;  /* 0x8000000000007812 */ /* 0x000fc800078e4802 */
[----:B------:R-:W-:Y:S01]  /*51a0*/  LOP3.LUT R0, R0, 0x7f800000, RZ, 0xfc, !PT ;  /* 0x7f80000000007812 */ /* 0x000fe200078efcff */
[----:B------:R-:W-:Y:S06]  /*51b0*/  BRA `(.L_x_103) ;  /* 0x0000000000147947 */ /* 0x000fec0003800000 */
.L_x_97:
[----:B------:R-:W-:Y:S01]  /*51c0*/  LOP3.LUT R0, R0, 0x80000000, R2, 0x48, !PT ;  /* 0x8000000000007812 */ /* 0x000fe200078e4802 */
[----:B------:R-:W-:Y:S06]  /*51d0*/  BRA `(.L_x_103) ;  /* 0x00000000000c7947 */ /* 0x000fec0003800000 */
.L_x_96:
[----:B------:R-:W0:Y:S01]  /*51e0*/  MUFU.RSQ R0, -QNAN ;  /* 0xffc0000000007908 */ /* 0x000e220000001400 */
[----:B------:R-:W-:Y:S05]  /*51f0*/  BRA `(.L_x_103) ;  /* 0x0000000000047947 */ /* 0x000fea0003800000 */
.L_x_95:
[----:B------:R-:W-:-:S07]  /*5200*/  FADD.FTZ R0, R2, R0 ;  /* 0x0000000002007221 */ /* 0x000fce0000010000 */
.L_x_103:
[----:B------:R-:W-:Y:S05]  /*5210*/  BSYNC.RECONVERGENT B0 ;  /* 0x0000000000007941 */ /* 0x000fea0003800200 */
.L_x_93:
[----:B------:R-:W-:-:S04]  /*5220*/  HFMA2 R15, -RZ, RZ, 0, 0 ;  /* 0x00000000ff0f7431 */ /* 0x000fc800000001ff */
[----:B0-----:R-:W-:Y:S05]  /*5230*/  RET.REL.NODEC R14 `(_Z23contrastive_loss_kernelPKfS0_S0_S0_PfS1_iiif) ;  /* 0xffffffac0e707950 */ /* 0x001fea0003c3ffff */
.L_x_104:
[----:B------:R-:W-:-:S00]  /*5240*/  BRA `(.L_x_104) ;  /* 0xfffffffc00fc7947 */ /* 0x000fc0000383ffff */
[----:B------:R-:W-:-:S00]  /*5250*/  NOP ;  /* 0x0000000000007918 */ /* 0x000fc00000000000 */
        /* <DEDUP_REMOVED lines=10> */
.L_x_105:


//--------------------- .nv.shared.reserved.0     --------------------------
	.section	.nv.shared.reserved.0,"aw",@nobits
	.weak		__nv_reservedSMEM_offset_0_alias
	.size		__nv_reservedSMEM_offset_0_alias, 0, 64
	.other		__nv_reservedSMEM_offset_0_alias,@"STO_CUDA_RESERVED_SHARED STV_DEFAULT"
__nv_reservedSMEM_offset_0_alias:
	.zero		0
	.zero		64


//--------------------- .nv.constant0._Z23contrastive_loss_kernelPKfS0_S0_S0_PfS1_iiif --------------------------
	.section	.nv.constant0._Z23contrastive_loss_kernelPKfS0_S0_S0_PfS1_iiif,"a",@progbits
	.sectionflags	@""
	.align	4
.nv.constant0._Z23contrastive_loss_kernelPKfS0_S0_S0_PfS1_iiif:
	.zero		960


//--------------------- SYMBOLS --------------------------

	.type		.nv.reservedSmem.offset0,@object
	.size		.nv.reservedSmem.offset0,0x4
